//
// Generated by NVIDIA NVVM Compiler
//
// Compiler Build ID: CL-36424714
// Cuda compilation tools, release 13.0, V13.0.88
// Based on NVVM 20.0.0
//

.version 9.0
.target sm_100
.address_size 64

	// .globl	_Z6warmupv

.visible .entry _Z6warmupv()
{


	ret;

}
	// .globl	_Z51InputBatch_1_Input_7x7_InChannel_576_OutChannel_160PKfS0_Pfiiiiiiiiiiii
.visible .entry _Z51InputBatch_1_Input_7x7_InChannel_576_OutChannel_160PKfS0_Pfiiiiiiiiiiii(
	.param .u64 .ptr .align 1 _Z51InputBatch_1_Input_7x7_InChannel_576_OutChannel_160PKfS0_Pfiiiiiiiiiiii_param_0,
	.param .u64 .ptr .align 1 _Z51InputBatch_1_Input_7x7_InChannel_576_OutChannel_160PKfS0_Pfiiiiiiiiiiii_param_1,
	.param .u64 .ptr .align 1 _Z51InputBatch_1_Input_7x7_InChannel_576_OutChannel_160PKfS0_Pfiiiiiiiiiiii_param_2,
	.param .u32 _Z51InputBatch_1_Input_7x7_InChannel_576_OutChannel_160PKfS0_Pfiiiiiiiiiiii_param_3,
	.param .u32 _Z51InputBatch_1_Input_7x7_InChannel_576_OutChannel_160PKfS0_Pfiiiiiiiiiiii_param_4,
	.param .u32 _Z51InputBatch_1_Input_7x7_InChannel_576_OutChannel_160PKfS0_Pfiiiiiiiiiiii_param_5,
	.param .u32 _Z51InputBatch_1_Input_7x7_InChannel_576_OutChannel_160PKfS0_Pfiiiiiiiiiiii_param_6,
	.param .u32 _Z51InputBatch_1_Input_7x7_InChannel_576_OutChannel_160PKfS0_Pfiiiiiiiiiiii_param_7,
	.param .u32 _Z51InputBatch_1_Input_7x7_InChannel_576_OutChannel_160PKfS0_Pfiiiiiiiiiiii_param_8,
	.param .u32 _Z51InputBatch_1_Input_7x7_InChannel_576_OutChannel_160PKfS0_Pfiiiiiiiiiiii_param_9,
	.param .u32 _Z51InputBatch_1_Input_7x7_InChannel_576_OutChannel_160PKfS0_Pfiiiiiiiiiiii_param_10,
	.param .u32 _Z51InputBatch_1_Input_7x7_InChannel_576_OutChannel_160PKfS0_Pfiiiiiiiiiiii_param_11,
	.param .u32 _Z51InputBatch_1_Input_7x7_InChannel_576_OutChannel_160PKfS0_Pfiiiiiiiiiiii_param_12,
	.param .u32 _Z51InputBatch_1_Input_7x7_InChannel_576_OutChannel_160PKfS0_Pfiiiiiiiiiiii_param_13,
	.param .u32 _Z51InputBatch_1_Input_7x7_InChannel_576_OutChannel_160PKfS0_Pfiiiiiiiiiiii_param_14
)
{
	.reg .pred 	%p<10>;
	.reg .b32 	%r<111>;
	.reg .b32 	%f<68>;
	.reg .b64 	%rd<48>;

	ld.param.u64 	%rd4, [_Z51InputBatch_1_Input_7x7_InChannel_576_OutChannel_160PKfS0_Pfiiiiiiiiiiii_param_0];
	ld.param.u64 	%rd5, [_Z51InputBatch_1_Input_7x7_InChannel_576_OutChannel_160PKfS0_Pfiiiiiiiiiiii_param_1];
	ld.param.u32 	%r46, [_Z51InputBatch_1_Input_7x7_InChannel_576_OutChannel_160PKfS0_Pfiiiiiiiiiiii_param_4];
	ld.param.u32 	%r47, [_Z51InputBatch_1_Input_7x7_InChannel_576_OutChannel_160PKfS0_Pfiiiiiiiiiiii_param_5];
	ld.param.u32 	%r48, [_Z51InputBatch_1_Input_7x7_InChannel_576_OutChannel_160PKfS0_Pfiiiiiiiiiiii_param_6];
	ld.param.u32 	%r49, [_Z51InputBatch_1_Input_7x7_InChannel_576_OutChannel_160PKfS0_Pfiiiiiiiiiiii_param_8];
	ld.param.u32 	%r50, [_Z51InputBatch_1_Input_7x7_InChannel_576_OutChannel_160PKfS0_Pfiiiiiiiiiiii_param_12];
	ld.param.u32 	%r51, [_Z51InputBatch_1_Input_7x7_InChannel_576_OutChannel_160PKfS0_Pfiiiiiiiiiiii_param_13];
	ld.param.u32 	%r52, [_Z51InputBatch_1_Input_7x7_InChannel_576_OutChannel_160PKfS0_Pfiiiiiiiiiiii_param_14];
	cvta.to.global.u64 	%rd1, %rd5;
	cvta.to.global.u64 	%rd2, %rd4;
	mov.u32 	%r1, %ctaid.x;
	mov.u32 	%r53, %ctaid.y;
	shl.b32 	%r54, %r53, 4;
	mov.u32 	%r55, %tid.z;
	mov.u32 	%r2, %tid.y;
	mov.u32 	%r3, %tid.x;
	add.s32 	%r4, %r54, %r55;
	mad.lo.s32 	%r56, %r50, %r1, %r4;
	mad.lo.s32 	%r57, %r56, %r51, %r2;
	mul.lo.s32 	%r5, %r57, %r52;
	setp.lt.s32 	%p1, %r49, 1;
	mov.f32 	%f67, 0f00000000;
	@%p1 bra 	$L__BB1_12;
	mul.lo.s32 	%r6, %r46, %r1;
	mul.lo.s32 	%r7, %r49, %r4;
	and.b32  	%r8, %r49, 7;
	setp.lt.u32 	%p2, %r49, 8;
	mov.f32 	%f67, 0f00000000;
	mov.b32 	%r109, 0;
	@%p2 bra 	$L__BB1_4;
	and.b32  	%r109, %r49, 2147483640;
	neg.s32 	%r107, %r109;
	mul.lo.s32 	%r59, %r1, %r47;
	mad.lo.s32 	%r60, %r59, %r46, %r2;
	mad.lo.s32 	%r106, %r48, %r60, %r3;
	mul.lo.s32 	%r61, %r48, %r47;
	shl.b32 	%r12, %r61, 3;
	add.s32 	%r62, %r6, 7;
	mad.lo.s32 	%r63, %r47, %r62, %r2;
	mad.lo.s32 	%r105, %r48, %r63, %r3;
	add.s32 	%r64, %r6, 6;
	mad.lo.s32 	%r65, %r47, %r64, %r2;
	mad.lo.s32 	%r104, %r48, %r65, %r3;
	add.s32 	%r66, %r6, 5;
	mad.lo.s32 	%r67, %r47, %r66, %r2;
	mad.lo.s32 	%r103, %r48, %r67, %r3;
	add.s32 	%r68, %r6, 4;
	mad.lo.s32 	%r69, %r47, %r68, %r2;
	mad.lo.s32 	%r102, %r48, %r69, %r3;
	add.s32 	%r70, %r6, 3;
	mad.lo.s32 	%r71, %r47, %r70, %r2;
	mad.lo.s32 	%r101, %r48, %r71, %r3;
	add.s32 	%r72, %r6, 2;
	mad.lo.s32 	%r73, %r47, %r72, %r2;
	mad.lo.s32 	%r100, %r48, %r73, %r3;
	mad.lo.s32 	%r74, %r47, %r6, %r47;
	add.s32 	%r75, %r2, %r74;
	mad.lo.s32 	%r98, %r48, %r75, %r3;
	mov.f32 	%f67, 0f00000000;
	mov.u32 	%r99, %r7;
$L__BB1_3:
	.pragma "nounroll";
	mul.wide.s32 	%rd6, %r99, 4;
	add.s64 	%rd7, %rd1, %rd6;
	mul.wide.s32 	%rd8, %r106, 4;
	add.s64 	%rd9, %rd2, %rd8;
	ld.global.f32 	%f17, [%rd9];
	ld.global.f32 	%f18, [%rd7];
	fma.rn.f32 	%f19, %f17, %f18, %f67;
	mul.wide.s32 	%rd10, %r98, 4;
	add.s64 	%rd11, %rd2, %rd10;
	ld.global.f32 	%f20, [%rd11];
	ld.global.f32 	%f21, [%rd7+4];
	fma.rn.f32 	%f22, %f20, %f21, %f19;
	mul.wide.s32 	%rd12, %r100, 4;
	add.s64 	%rd13, %rd2, %rd12;
	ld.global.f32 	%f23, [%rd13];
	ld.global.f32 	%f24, [%rd7+8];
	fma.rn.f32 	%f25, %f23, %f24, %f22;
	mul.wide.s32 	%rd14, %r101, 4;
	add.s64 	%rd15, %rd2, %rd14;
	ld.global.f32 	%f26, [%rd15];
	ld.global.f32 	%f27, [%rd7+12];
	fma.rn.f32 	%f28, %f26, %f27, %f25;
	mul.wide.s32 	%rd16, %r102, 4;
	add.s64 	%rd17, %rd2, %rd16;
	ld.global.f32 	%f29, [%rd17];
	ld.global.f32 	%f30, [%rd7+16];
	fma.rn.f32 	%f31, %f29, %f30, %f28;
	mul.wide.s32 	%rd18, %r103, 4;
	add.s64 	%rd19, %rd2, %rd18;
	ld.global.f32 	%f32, [%rd19];
	ld.global.f32 	%f33, [%rd7+20];
	fma.rn.f32 	%f34, %f32, %f33, %f31;
	mul.wide.s32 	%rd20, %r104, 4;
	add.s64 	%rd21, %rd2, %rd20;
	ld.global.f32 	%f35, [%rd21];
	ld.global.f32 	%f36, [%rd7+24];
	fma.rn.f32 	%f37, %f35, %f36, %f34;
	mul.wide.s32 	%rd22, %r105, 4;
	add.s64 	%rd23, %rd2, %rd22;
	ld.global.f32 	%f38, [%rd23];
	ld.global.f32 	%f39, [%rd7+28];
	fma.rn.f32 	%f67, %f38, %f39, %f37;
	add.s32 	%r107, %r107, 8;
	add.s32 	%r106, %r106, %r12;
	add.s32 	%r105, %r105, %r12;
	add.s32 	%r104, %r104, %r12;
	add.s32 	%r103, %r103, %r12;
	add.s32 	%r102, %r102, %r12;
	add.s32 	%r101, %r101, %r12;
	add.s32 	%r100, %r100, %r12;
	add.s32 	%r99, %r99, 8;
	add.s32 	%r98, %r98, %r12;
	setp.ne.s32 	%p3, %r107, 0;
	@%p3 bra 	$L__BB1_3;
$L__BB1_4:
	setp.eq.s32 	%p4, %r8, 0;
	@%p4 bra 	$L__BB1_12;
	and.b32  	%r41, %r49, 3;
	setp.lt.u32 	%p5, %r8, 4;
	@%p5 bra 	$L__BB1_7;
	add.s32 	%r76, %r109, %r6;
	mad.lo.s32 	%r77, %r76, %r47, %r2;
	mad.lo.s32 	%r78, %r77, %r48, %r3;
	add.s32 	%r79, %r109, %r7;
	mul.wide.s32 	%rd24, %r78, 4;
	add.s64 	%rd25, %rd2, %rd24;
	ld.global.f32 	%f41, [%rd25];
	mul.wide.s32 	%rd26, %r79, 4;
	add.s64 	%rd27, %rd1, %rd26;
	ld.global.f32 	%f42, [%rd27];
	fma.rn.f32 	%f43, %f41, %f42, %f67;
	add.s32 	%r80, %r77, %r47;
	mad.lo.s32 	%r81, %r80, %r48, %r3;
	mul.wide.s32 	%rd28, %r81, 4;
	add.s64 	%rd29, %rd2, %rd28;
	ld.global.f32 	%f44, [%rd29];
	ld.global.f32 	%f45, [%rd27+4];
	fma.rn.f32 	%f46, %f44, %f45, %f43;
	add.s32 	%r82, %r80, %r47;
	mad.lo.s32 	%r83, %r82, %r48, %r3;
	mul.wide.s32 	%rd30, %r83, 4;
	add.s64 	%rd31, %rd2, %rd30;
	ld.global.f32 	%f47, [%rd31];
	ld.global.f32 	%f48, [%rd27+8];
	fma.rn.f32 	%f49, %f47, %f48, %f46;
	add.s32 	%r84, %r82, %r47;
	mad.lo.s32 	%r85, %r84, %r48, %r3;
	mul.wide.s32 	%rd32, %r85, 4;
	add.s64 	%rd33, %rd2, %rd32;
	ld.global.f32 	%f50, [%rd33];
	ld.global.f32 	%f51, [%rd27+12];
	fma.rn.f32 	%f67, %f50, %f51, %f49;
	add.s32 	%r109, %r109, 4;
$L__BB1_7:
	setp.eq.s32 	%p6, %r41, 0;
	@%p6 bra 	$L__BB1_12;
	setp.eq.s32 	%p7, %r41, 1;
	@%p7 bra 	$L__BB1_10;
	add.s32 	%r86, %r109, %r6;
	mad.lo.s32 	%r87, %r86, %r47, %r2;
	mad.lo.s32 	%r88, %r87, %r48, %r3;
	add.s32 	%r89, %r109, %r7;
	mul.wide.s32 	%rd34, %r88, 4;
	add.s64 	%rd35, %rd2, %rd34;
	ld.global.f32 	%f53, [%rd35];
	mul.wide.s32 	%rd36, %r89, 4;
	add.s64 	%rd37, %rd1, %rd36;
	ld.global.f32 	%f54, [%rd37];
	fma.rn.f32 	%f55, %f53, %f54, %f67;
	add.s32 	%r90, %r87, %r47;
	mad.lo.s32 	%r91, %r90, %r48, %r3;
	mul.wide.s32 	%rd38, %r91, 4;
	add.s64 	%rd39, %rd2, %rd38;
	ld.global.f32 	%f56, [%rd39];
	ld.global.f32 	%f57, [%rd37+4];
	fma.rn.f32 	%f67, %f56, %f57, %f55;
	add.s32 	%r109, %r109, 2;
$L__BB1_10:
	and.b32  	%r92, %r49, 1;
	setp.eq.b32 	%p8, %r92, 1;
	not.pred 	%p9, %p8;
	@%p9 bra 	$L__BB1_12;
	add.s32 	%r93, %r109, %r6;
	mad.lo.s32 	%r94, %r93, %r47, %r2;
	mad.lo.s32 	%r95, %r94, %r48, %r3;
	add.s32 	%r96, %r109, %r7;
	mul.wide.s32 	%rd40, %r95, 4;
	add.s64 	%rd41, %rd2, %rd40;
	ld.global.f32 	%f58, [%rd41];
	mul.wide.s32 	%rd42, %r96, 4;
	add.s64 	%rd43, %rd1, %rd42;
	ld.global.f32 	%f59, [%rd43];
	fma.rn.f32 	%f67, %f58, %f59, %f67;
$L__BB1_12:
	ld.param.u64 	%rd47, [_Z51InputBatch_1_Input_7x7_InChannel_576_OutChannel_160PKfS0_Pfiiiiiiiiiiii_param_2];
	cvta.to.global.u64 	%rd44, %rd47;
	add.s32 	%r97, %r5, %r3;
	mul.wide.s32 	%rd45, %r97, 4;
	add.s64 	%rd46, %rd44, %rd45;
	st.global.f32 	[%rd46], %f67;
	ret;

}
	// .globl	_Z51InputBatch_8_Input_7x7_InChannel_576_OutChannel_160PKfS0_Pfiiiiiiiiiiii
.visible .entry _Z51InputBatch_8_Input_7x7_InChannel_576_OutChannel_160PKfS0_Pfiiiiiiiiiiii(
	.param .u64 .ptr .align 1 _Z51InputBatch_8_Input_7x7_InChannel_576_OutChannel_160PKfS0_Pfiiiiiiiiiiii_param_0,
	.param .u64 .ptr .align 1 _Z51InputBatch_8_Input_7x7_InChannel_576_OutChannel_160PKfS0_Pfiiiiiiiiiiii_param_1,
	.param .u64 .ptr .align 1 _Z51InputBatch_8_Input_7x7_InChannel_576_OutChannel_160PKfS0_Pfiiiiiiiiiiii_param_2,
	.param .u32 _Z51InputBatch_8_Input_7x7_InChannel_576_OutChannel_160PKfS0_Pfiiiiiiiiiiii_param_3,
	.param .u32 _Z51InputBatch_8_Input_7x7_InChannel_576_OutChannel_160PKfS0_Pfiiiiiiiiiiii_param_4,
	.param .u32 _Z51InputBatch_8_Input_7x7_InChannel_576_OutChannel_160PKfS0_Pfiiiiiiiiiiii_param_5,
	.param .u32 _Z51InputBatch_8_Input_7x7_InChannel_576_OutChannel_160PKfS0_Pfiiiiiiiiiiii_param_6,
	.param .u32 _Z51InputBatch_8_Input_7x7_InChannel_576_OutChannel_160PKfS0_Pfiiiiiiiiiiii_param_7,
	.param .u32 _Z51InputBatch_8_Input_7x7_InChannel_576_OutChannel_160PKfS0_Pfiiiiiiiiiiii_param_8,
	.param .u32 _Z51InputBatch_8_Input_7x7_InChannel_576_OutChannel_160PKfS0_Pfiiiiiiiiiiii_param_9,
	.param .u32 _Z51InputBatch_8_Input_7x7_InChannel_576_OutChannel_160PKfS0_Pfiiiiiiiiiiii_param_10,
	.param .u32 _Z51InputBatch_8_Input_7x7_InChannel_576_OutChannel_160PKfS0_Pfiiiiiiiiiiii_param_11,
	.param .u32 _Z51InputBatch_8_Input_7x7_InChannel_576_OutChannel_160PKfS0_Pfiiiiiiiiiiii_param_12,
	.param .u32 _Z51InputBatch_8_Input_7x7_InChannel_576_OutChannel_160PKfS0_Pfiiiiiiiiiiii_param_13,
	.param .u32 _Z51InputBatch_8_Input_7x7_InChannel_576_OutChannel_160PKfS0_Pfiiiiiiiiiiii_param_14
)
{
	.reg .pred 	%p<10>;
	.reg .b32 	%r<111>;
	.reg .b32 	%f<68>;
	.reg .b64 	%rd<48>;

	ld.param.u64 	%rd4, [_Z51InputBatch_8_Input_7x7_InChannel_576_OutChannel_160PKfS0_Pfiiiiiiiiiiii_param_0];
	ld.param.u64 	%rd5, [_Z51InputBatch_8_Input_7x7_InChannel_576_OutChannel_160PKfS0_Pfiiiiiiiiiiii_param_1];
	ld.param.u32 	%r46, [_Z51InputBatch_8_Input_7x7_InChannel_576_OutChannel_160PKfS0_Pfiiiiiiiiiiii_param_4];
	ld.param.u32 	%r47, [_Z51InputBatch_8_Input_7x7_InChannel_576_OutChannel_160PKfS0_Pfiiiiiiiiiiii_param_5];
	ld.param.u32 	%r48, [_Z51InputBatch_8_Input_7x7_InChannel_576_OutChannel_160PKfS0_Pfiiiiiiiiiiii_param_6];
	ld.param.u32 	%r49, [_Z51InputBatch_8_Input_7x7_InChannel_576_OutChannel_160PKfS0_Pfiiiiiiiiiiii_param_8];
	ld.param.u32 	%r50, [_Z51InputBatch_8_Input_7x7_InChannel_576_OutChannel_160PKfS0_Pfiiiiiiiiiiii_param_12];
	ld.param.u32 	%r51, [_Z51InputBatch_8_Input_7x7_InChannel_576_OutChannel_160PKfS0_Pfiiiiiiiiiiii_param_13];
	ld.param.u32 	%r52, [_Z51InputBatch_8_Input_7x7_InChannel_576_OutChannel_160PKfS0_Pfiiiiiiiiiiii_param_14];
	cvta.to.global.u64 	%rd1, %rd5;
	cvta.to.global.u64 	%rd2, %rd4;
	mov.u32 	%r1, %ctaid.x;
	mov.u32 	%r53, %ctaid.y;
	shl.b32 	%r54, %r53, 4;
	mov.u32 	%r55, %tid.z;
	mov.u32 	%r2, %tid.y;
	mov.u32 	%r3, %tid.x;
	add.s32 	%r4, %r54, %r55;
	mad.lo.s32 	%r56, %r50, %r1, %r4;
	mad.lo.s32 	%r57, %r56, %r51, %r2;
	mul.lo.s32 	%r5, %r57, %r52;
	setp.lt.s32 	%p1, %r49, 1;
	mov.f32 	%f67, 0f00000000;
	@%p1 bra 	$L__BB2_12;
	mul.lo.s32 	%r6, %r46, %r1;
	mul.lo.s32 	%r7, %r49, %r4;
	and.b32  	%r8, %r49, 7;
	setp.lt.u32 	%p2, %r49, 8;
	mov.f32 	%f67, 0f00000000;
	mov.b32 	%r109, 0;
	@%p2 bra 	$L__BB2_4;
	and.b32  	%r109, %r49, 2147483640;
	neg.s32 	%r107, %r109;
	mul.lo.s32 	%r59, %r1, %r47;
	mad.lo.s32 	%r60, %r59, %r46, %r2;
	mad.lo.s32 	%r106, %r48, %r60, %r3;
	mul.lo.s32 	%r61, %r48, %r47;
	shl.b32 	%r12, %r61, 3;
	add.s32 	%r62, %r6, 7;
	mad.lo.s32 	%r63, %r47, %r62, %r2;
	mad.lo.s32 	%r105, %r48, %r63, %r3;
	add.s32 	%r64, %r6, 6;
	mad.lo.s32 	%r65, %r47, %r64, %r2;
	mad.lo.s32 	%r104, %r48, %r65, %r3;
	add.s32 	%r66, %r6, 5;
	mad.lo.s32 	%r67, %r47, %r66, %r2;
	mad.lo.s32 	%r103, %r48, %r67, %r3;
	add.s32 	%r68, %r6, 4;
	mad.lo.s32 	%r69, %r47, %r68, %r2;
	mad.lo.s32 	%r102, %r48, %r69, %r3;
	add.s32 	%r70, %r6, 3;
	mad.lo.s32 	%r71, %r47, %r70, %r2;
	mad.lo.s32 	%r101, %r48, %r71, %r3;
	add.s32 	%r72, %r6, 2;
	mad.lo.s32 	%r73, %r47, %r72, %r2;
	mad.lo.s32 	%r100, %r48, %r73, %r3;
	mad.lo.s32 	%r74, %r47, %r6, %r47;
	add.s32 	%r75, %r2, %r74;
	mad.lo.s32 	%r98, %r48, %r75, %r3;
	mov.f32 	%f67, 0f00000000;
	mov.u32 	%r99, %r7;
$L__BB2_3:
	.pragma "nounroll";
	mul.wide.s32 	%rd6, %r99, 4;
	add.s64 	%rd7, %rd1, %rd6;
	mul.wide.s32 	%rd8, %r106, 4;
	add.s64 	%rd9, %rd2, %rd8;
	ld.global.f32 	%f17, [%rd9];
	ld.global.f32 	%f18, [%rd7];
	fma.rn.f32 	%f19, %f17, %f18, %f67;
	mul.wide.s32 	%rd10, %r98, 4;
	add.s64 	%rd11, %rd2, %rd10;
	ld.global.f32 	%f20, [%rd11];
	ld.global.f32 	%f21, [%rd7+4];
	fma.rn.f32 	%f22, %f20, %f21, %f19;
	mul.wide.s32 	%rd12, %r100, 4;
	add.s64 	%rd13, %rd2, %rd12;
	ld.global.f32 	%f23, [%rd13];
	ld.global.f32 	%f24, [%rd7+8];
	fma.rn.f32 	%f25, %f23, %f24, %f22;
	mul.wide.s32 	%rd14, %r101, 4;
	add.s64 	%rd15, %rd2, %rd14;
	ld.global.f32 	%f26, [%rd15];
	ld.global.f32 	%f27, [%rd7+12];
	fma.rn.f32 	%f28, %f26, %f27, %f25;
	mul.wide.s32 	%rd16, %r102, 4;
	add.s64 	%rd17, %rd2, %rd16;
	ld.global.f32 	%f29, [%rd17];
	ld.global.f32 	%f30, [%rd7+16];
	fma.rn.f32 	%f31, %f29, %f30, %f28;
	mul.wide.s32 	%rd18, %r103, 4;
	add.s64 	%rd19, %rd2, %rd18;
	ld.global.f32 	%f32, [%rd19];
	ld.global.f32 	%f33, [%rd7+20];
	fma.rn.f32 	%f34, %f32, %f33, %f31;
	mul.wide.s32 	%rd20, %r104, 4;
	add.s64 	%rd21, %rd2, %rd20;
	ld.global.f32 	%f35, [%rd21];
	ld.global.f32 	%f36, [%rd7+24];
	fma.rn.f32 	%f37, %f35, %f36, %f34;
	mul.wide.s32 	%rd22, %r105, 4;
	add.s64 	%rd23, %rd2, %rd22;
	ld.global.f32 	%f38, [%rd23];
	ld.global.f32 	%f39, [%rd7+28];
	fma.rn.f32 	%f67, %f38, %f39, %f37;
	add.s32 	%r107, %r107, 8;
	add.s32 	%r106, %r106, %r12;
	add.s32 	%r105, %r105, %r12;
	add.s32 	%r104, %r104, %r12;
	add.s32 	%r103, %r103, %r12;
	add.s32 	%r102, %r102, %r12;
	add.s32 	%r101, %r101, %r12;
	add.s32 	%r100, %r100, %r12;
	add.s32 	%r99, %r99, 8;
	add.s32 	%r98, %r98, %r12;
	setp.ne.s32 	%p3, %r107, 0;
	@%p3 bra 	$L__BB2_3;
$L__BB2_4:
	setp.eq.s32 	%p4, %r8, 0;
	@%p4 bra 	$L__BB2_12;
	and.b32  	%r41, %r49, 3;
	setp.lt.u32 	%p5, %r8, 4;
	@%p5 bra 	$L__BB2_7;
	add.s32 	%r76, %r109, %r6;
	mad.lo.s32 	%r77, %r76, %r47, %r2;
	mad.lo.s32 	%r78, %r77, %r48, %r3;
	add.s32 	%r79, %r109, %r7;
	mul.wide.s32 	%rd24, %r78, 4;
	add.s64 	%rd25, %rd2, %rd24;
	ld.global.f32 	%f41, [%rd25];
	mul.wide.s32 	%rd26, %r79, 4;
	add.s64 	%rd27, %rd1, %rd26;
	ld.global.f32 	%f42, [%rd27];
	fma.rn.f32 	%f43, %f41, %f42, %f67;
	add.s32 	%r80, %r77, %r47;
	mad.lo.s32 	%r81, %r80, %r48, %r3;
	mul.wide.s32 	%rd28, %r81, 4;
	add.s64 	%rd29, %rd2, %rd28;
	ld.global.f32 	%f44, [%rd29];
	ld.global.f32 	%f45, [%rd27+4];
	fma.rn.f32 	%f46, %f44, %f45, %f43;
	add.s32 	%r82, %r80, %r47;
	mad.lo.s32 	%r83, %r82, %r48, %r3;
	mul.wide.s32 	%rd30, %r83, 4;
	add.s64 	%rd31, %rd2, %rd30;
	ld.global.f32 	%f47, [%rd31];
	ld.global.f32 	%f48, [%rd27+8];
	fma.rn.f32 	%f49, %f47, %f48, %f46;
	add.s32 	%r84, %r82, %r47;
	mad.lo.s32 	%r85, %r84, %r48, %r3;
	mul.wide.s32 	%rd32, %r85, 4;
	add.s64 	%rd33, %rd2, %rd32;
	ld.global.f32 	%f50, [%rd33];
	ld.global.f32 	%f51, [%rd27+12];
	fma.rn.f32 	%f67, %f50, %f51, %f49;
	add.s32 	%r109, %r109, 4;
$L__BB2_7:
	setp.eq.s32 	%p6, %r41, 0;
	@%p6 bra 	$L__BB2_12;
	setp.eq.s32 	%p7, %r41, 1;
	@%p7 bra 	$L__BB2_10;
	add.s32 	%r86, %r109, %r6;
	mad.lo.s32 	%r87, %r86, %r47, %r2;
	mad.lo.s32 	%r88, %r87, %r48, %r3;
	add.s32 	%r89, %r109, %r7;
	mul.wide.s32 	%rd34, %r88, 4;
	add.s64 	%rd35, %rd2, %rd34;
	ld.global.f32 	%f53, [%rd35];
	mul.wide.s32 	%rd36, %r89, 4;
	add.s64 	%rd37, %rd1, %rd36;
	ld.global.f32 	%f54, [%rd37];
	fma.rn.f32 	%f55, %f53, %f54, %f67;
	add.s32 	%r90, %r87, %r47;
	mad.lo.s32 	%r91, %r90, %r48, %r3;
	mul.wide.s32 	%rd38, %r91, 4;
	add.s64 	%rd39, %rd2, %rd38;
	ld.global.f32 	%f56, [%rd39];
	ld.global.f32 	%f57, [%rd37+4];
	fma.rn.f32 	%f67, %f56, %f57, %f55;
	add.s32 	%r109, %r109, 2;
$L__BB2_10:
	and.b32  	%r92, %r49, 1;
	setp.eq.b32 	%p8, %r92, 1;
	not.pred 	%p9, %p8;
	@%p9 bra 	$L__BB2_12;
	add.s32 	%r93, %r109, %r6;
	mad.lo.s32 	%r94, %r93, %r47, %r2;
	mad.lo.s32 	%r95, %r94, %r48, %r3;
	add.s32 	%r96, %r109, %r7;
	mul.wide.s32 	%rd40, %r95, 4;
	add.s64 	%rd41, %rd2, %rd40;
	ld.global.f32 	%f58, [%rd41];
	mul.wide.s32 	%rd42, %r96, 4;
	add.s64 	%rd43, %rd1, %rd42;
	ld.global.f32 	%f59, [%rd43];
	fma.rn.f32 	%f67, %f58, %f59, %f67;
$L__BB2_12:
	ld.param.u64 	%rd47, [_Z51InputBatch_8_Input_7x7_InChannel_576_OutChannel_160PKfS0_Pfiiiiiiiiiiii_param_2];
	cvta.to.global.u64 	%rd44, %rd47;
	add.s32 	%r97, %r5, %r3;
	mul.wide.s32 	%rd45, %r97, 4;
	add.s64 	%rd46, %rd44, %rd45;
	st.global.f32 	[%rd46], %f67;
	ret;

}
	// .globl	_Z52InputBatch_16_Input_7x7_InChannel_576_OutChannel_160PKfS0_Pfiiiiiiiiiiii
.visible .entry _Z52InputBatch_16_Input_7x7_InChannel_576_OutChannel_160PKfS0_Pfiiiiiiiiiiii(
	.param .u64 .ptr .align 1 _Z52InputBatch_16_Input_7x7_InChannel_576_OutChannel_160PKfS0_Pfiiiiiiiiiiii_param_0,
	.param .u64 .ptr .align 1 _Z52InputBatch_16_Input_7x7_InChannel_576_OutChannel_160PKfS0_Pfiiiiiiiiiiii_param_1,
	.param .u64 .ptr .align 1 _Z52InputBatch_16_Input_7x7_InChannel_576_OutChannel_160PKfS0_Pfiiiiiiiiiiii_param_2,
	.param .u32 _Z52InputBatch_16_Input_7x7_InChannel_576_OutChannel_160PKfS0_Pfiiiiiiiiiiii_param_3,
	.param .u32 _Z52InputBatch_16_Input_7x7_InChannel_576_OutChannel_160PKfS0_Pfiiiiiiiiiiii_param_4,
	.param .u32 _Z52InputBatch_16_Input_7x7_InChannel_576_OutChannel_160PKfS0_Pfiiiiiiiiiiii_param_5,
	.param .u32 _Z52InputBatch_16_Input_7x7_InChannel_576_OutChannel_160PKfS0_Pfiiiiiiiiiiii_param_6,
	.param .u32 _Z52InputBatch_16_Input_7x7_InChannel_576_OutChannel_160PKfS0_Pfiiiiiiiiiiii_param_7,
	.param .u32 _Z52InputBatch_16_Input_7x7_InChannel_576_OutChannel_160PKfS0_Pfiiiiiiiiiiii_param_8,
	.param .u32 _Z52InputBatch_16_Input_7x7_InChannel_576_OutChannel_160PKfS0_Pfiiiiiiiiiiii_param_9,
	.param .u32 _Z52InputBatch_16_Input_7x7_InChannel_576_OutChannel_160PKfS0_Pfiiiiiiiiiiii_param_10,
	.param .u32 _Z52InputBatch_16_Input_7x7_InChannel_576_OutChannel_160PKfS0_Pfiiiiiiiiiiii_param_11,
	.param .u32 _Z52InputBatch_16_Input_7x7_InChannel_576_OutChannel_160PKfS0_Pfiiiiiiiiiiii_param_12,
	.param .u32 _Z52InputBatch_16_Input_7x7_InChannel_576_OutChannel_160PKfS0_Pfiiiiiiiiiiii_param_13,
	.param .u32 _Z52InputBatch_16_Input_7x7_InChannel_576_OutChannel_160PKfS0_Pfiiiiiiiiiiii_param_14
)
{


	ret;

}
	// .globl	_Z51InputBatch_1_Input_7x7_InChannel_160_OutChannel_960PKfS0_Pfiiiiiiiiiiii
.visible .entry _Z51InputBatch_1_Input_7x7_InChannel_160_OutChannel_960PKfS0_Pfiiiiiiiiiiii(
	.param .u64 .ptr .align 1 _Z51InputBatch_1_Input_7x7_InChannel_160_OutChannel_960PKfS0_Pfiiiiiiiiiiii_param_0,
	.param .u64 .ptr .align 1 _Z51InputBatch_1_Input_7x7_InChannel_160_OutChannel_960PKfS0_Pfiiiiiiiiiiii_param_1,
	.param .u64 .ptr .align 1 _Z51InputBatch_1_Input_7x7_InChannel_160_OutChannel_960PKfS0_Pfiiiiiiiiiiii_param_2,
	.param .u32 _Z51InputBatch_1_Input_7x7_InChannel_160_OutChannel_960PKfS0_Pfiiiiiiiiiiii_param_3,
	.param .u32 _Z51InputBatch_1_Input_7x7_InChannel_160_OutChannel_960PKfS0_Pfiiiiiiiiiiii_param_4,
	.param .u32 _Z51InputBatch_1_Input_7x7_InChannel_160_OutChannel_960PKfS0_Pfiiiiiiiiiiii_param_5,
	.param .u32 _Z51InputBatch_1_Input_7x7_InChannel_160_OutChannel_960PKfS0_Pfiiiiiiiiiiii_param_6,
	.param .u32 _Z51InputBatch_1_Input_7x7_InChannel_160_OutChannel_960PKfS0_Pfiiiiiiiiiiii_param_7,
	.param .u32 _Z51InputBatch_1_Input_7x7_InChannel_160_OutChannel_960PKfS0_Pfiiiiiiiiiiii_param_8,
	.param .u32 _Z51InputBatch_1_Input_7x7_InChannel_160_OutChannel_960PKfS0_Pfiiiiiiiiiiii_param_9,
	.param .u32 _Z51InputBatch_1_Input_7x7_InChannel_160_OutChannel_960PKfS0_Pfiiiiiiiiiiii_param_10,
	.param .u32 _Z51InputBatch_1_Input_7x7_InChannel_160_OutChannel_960PKfS0_Pfiiiiiiiiiiii_param_11,
	.param .u32 _Z51InputBatch_1_Input_7x7_InChannel_160_OutChannel_960PKfS0_Pfiiiiiiiiiiii_param_12,
	.param .u32 _Z51InputBatch_1_Input_7x7_InChannel_160_OutChannel_960PKfS0_Pfiiiiiiiiiiii_param_13,
	.param .u32 _Z51InputBatch_1_Input_7x7_InChannel_160_OutChannel_960PKfS0_Pfiiiiiiiiiiii_param_14
)
{
	.reg .pred 	%p<10>;
	.reg .b32 	%r<111>;
	.reg .b32 	%f<68>;
	.reg .b64 	%rd<48>;

	ld.param.u64 	%rd4, [_Z51InputBatch_1_Input_7x7_InChannel_160_OutChannel_960PKfS0_Pfiiiiiiiiiiii_param_0];
	ld.param.u64 	%rd5, [_Z51InputBatch_1_Input_7x7_InChannel_160_OutChannel_960PKfS0_Pfiiiiiiiiiiii_param_1];
	ld.param.u32 	%r46, [_Z51InputBatch_1_Input_7x7_InChannel_160_OutChannel_960PKfS0_Pfiiiiiiiiiiii_param_4];
	ld.param.u32 	%r47, [_Z51InputBatch_1_Input_7x7_InChannel_160_OutChannel_960PKfS0_Pfiiiiiiiiiiii_param_5];
	ld.param.u32 	%r48, [_Z51InputBatch_1_Input_7x7_InChannel_160_OutChannel_960PKfS0_Pfiiiiiiiiiiii_param_6];
	ld.param.u32 	%r49, [_Z51InputBatch_1_Input_7x7_InChannel_160_OutChannel_960PKfS0_Pfiiiiiiiiiiii_param_8];
	ld.param.u32 	%r50, [_Z51InputBatch_1_Input_7x7_InChannel_160_OutChannel_960PKfS0_Pfiiiiiiiiiiii_param_12];
	ld.param.u32 	%r51, [_Z51InputBatch_1_Input_7x7_InChannel_160_OutChannel_960PKfS0_Pfiiiiiiiiiiii_param_13];
	ld.param.u32 	%r52, [_Z51InputBatch_1_Input_7x7_InChannel_160_OutChannel_960PKfS0_Pfiiiiiiiiiiii_param_14];
	cvta.to.global.u64 	%rd1, %rd5;
	cvta.to.global.u64 	%rd2, %rd4;
	mov.u32 	%r1, %ctaid.x;
	mov.u32 	%r53, %ctaid.y;
	shl.b32 	%r54, %r53, 4;
	mov.u32 	%r55, %tid.z;
	mov.u32 	%r2, %tid.y;
	mov.u32 	%r3, %tid.x;
	add.s32 	%r4, %r54, %r55;
	mad.lo.s32 	%r56, %r50, %r1, %r4;
	mad.lo.s32 	%r57, %r56, %r51, %r2;
	mul.lo.s32 	%r5, %r57, %r52;
	setp.lt.s32 	%p1, %r49, 1;
	mov.f32 	%f67, 0f00000000;
	@%p1 bra 	$L__BB4_12;
	mul.lo.s32 	%r6, %r46, %r1;
	mul.lo.s32 	%r7, %r49, %r4;
	and.b32  	%r8, %r49, 7;
	setp.lt.u32 	%p2, %r49, 8;
	mov.f32 	%f67, 0f00000000;
	mov.b32 	%r109, 0;
	@%p2 bra 	$L__BB4_4;
	and.b32  	%r109, %r49, 2147483640;
	neg.s32 	%r107, %r109;
	mul.lo.s32 	%r59, %r1, %r47;
	mad.lo.s32 	%r60, %r59, %r46, %r2;
	mad.lo.s32 	%r106, %r48, %r60, %r3;
	mul.lo.s32 	%r61, %r48, %r47;
	shl.b32 	%r12, %r61, 3;
	add.s32 	%r62, %r6, 7;
	mad.lo.s32 	%r63, %r47, %r62, %r2;
	mad.lo.s32 	%r105, %r48, %r63, %r3;
	add.s32 	%r64, %r6, 6;
	mad.lo.s32 	%r65, %r47, %r64, %r2;
	mad.lo.s32 	%r104, %r48, %r65, %r3;
	add.s32 	%r66, %r6, 5;
	mad.lo.s32 	%r67, %r47, %r66, %r2;
	mad.lo.s32 	%r103, %r48, %r67, %r3;
	add.s32 	%r68, %r6, 4;
	mad.lo.s32 	%r69, %r47, %r68, %r2;
	mad.lo.s32 	%r102, %r48, %r69, %r3;
	add.s32 	%r70, %r6, 3;
	mad.lo.s32 	%r71, %r47, %r70, %r2;
	mad.lo.s32 	%r101, %r48, %r71, %r3;
	add.s32 	%r72, %r6, 2;
	mad.lo.s32 	%r73, %r47, %r72, %r2;
	mad.lo.s32 	%r100, %r48, %r73, %r3;
	mad.lo.s32 	%r74, %r47, %r6, %r47;
	add.s32 	%r75, %r2, %r74;
	mad.lo.s32 	%r98, %r48, %r75, %r3;
	mov.f32 	%f67, 0f00000000;
	mov.u32 	%r99, %r7;
$L__BB4_3:
	.pragma "nounroll";
	mul.wide.s32 	%rd6, %r99, 4;
	add.s64 	%rd7, %rd1, %rd6;
	mul.wide.s32 	%rd8, %r106, 4;
	add.s64 	%rd9, %rd2, %rd8;
	ld.global.f32 	%f17, [%rd9];
	ld.global.f32 	%f18, [%rd7];
	fma.rn.f32 	%f19, %f17, %f18, %f67;
	mul.wide.s32 	%rd10, %r98, 4;
	add.s64 	%rd11, %rd2, %rd10;
	ld.global.f32 	%f20, [%rd11];
	ld.global.f32 	%f21, [%rd7+4];
	fma.rn.f32 	%f22, %f20, %f21, %f19;
	mul.wide.s32 	%rd12, %r100, 4;
	add.s64 	%rd13, %rd2, %rd12;
	ld.global.f32 	%f23, [%rd13];
	ld.global.f32 	%f24, [%rd7+8];
	fma.rn.f32 	%f25, %f23, %f24, %f22;
	mul.wide.s32 	%rd14, %r101, 4;
	add.s64 	%rd15, %rd2, %rd14;
	ld.global.f32 	%f26, [%rd15];
	ld.global.f32 	%f27, [%rd7+12];
	fma.rn.f32 	%f28, %f26, %f27, %f25;
	mul.wide.s32 	%rd16, %r102, 4;
	add.s64 	%rd17, %rd2, %rd16;
	ld.global.f32 	%f29, [%rd17];
	ld.global.f32 	%f30, [%rd7+16];
	fma.rn.f32 	%f31, %f29, %f30, %f28;
	mul.wide.s32 	%rd18, %r103, 4;
	add.s64 	%rd19, %rd2, %rd18;
	ld.global.f32 	%f32, [%rd19];
	ld.global.f32 	%f33, [%rd7+20];
	fma.rn.f32 	%f34, %f32, %f33, %f31;
	mul.wide.s32 	%rd20, %r104, 4;
	add.s64 	%rd21, %rd2, %rd20;
	ld.global.f32 	%f35, [%rd21];
	ld.global.f32 	%f36, [%rd7+24];
	fma.rn.f32 	%f37, %f35, %f36, %f34;
	mul.wide.s32 	%rd22, %r105, 4;
	add.s64 	%rd23, %rd2, %rd22;
	ld.global.f32 	%f38, [%rd23];
	ld.global.f32 	%f39, [%rd7+28];
	fma.rn.f32 	%f67, %f38, %f39, %f37;
	add.s32 	%r107, %r107, 8;
	add.s32 	%r106, %r106, %r12;
	add.s32 	%r105, %r105, %r12;
	add.s32 	%r104, %r104, %r12;
	add.s32 	%r103, %r103, %r12;
	add.s32 	%r102, %r102, %r12;
	add.s32 	%r101, %r101, %r12;
	add.s32 	%r100, %r100, %r12;
	add.s32 	%r99, %r99, 8;
	add.s32 	%r98, %r98, %r12;
	setp.ne.s32 	%p3, %r107, 0;
	@%p3 bra 	$L__BB4_3;
$L__BB4_4:
	setp.eq.s32 	%p4, %r8, 0;
	@%p4 bra 	$L__BB4_12;
	and.b32  	%r41, %r49, 3;
	setp.lt.u32 	%p5, %r8, 4;
	@%p5 bra 	$L__BB4_7;
	add.s32 	%r76, %r109, %r6;
	mad.lo.s32 	%r77, %r76, %r47, %r2;
	mad.lo.s32 	%r78, %r77, %r48, %r3;
	add.s32 	%r79, %r109, %r7;
	mul.wide.s32 	%rd24, %r78, 4;
	add.s64 	%rd25, %rd2, %rd24;
	ld.global.f32 	%f41, [%rd25];
	mul.wide.s32 	%rd26, %r79, 4;
	add.s64 	%rd27, %rd1, %rd26;
	ld.global.f32 	%f42, [%rd27];
	fma.rn.f32 	%f43, %f41, %f42, %f67;
	add.s32 	%r80, %r77, %r47;
	mad.lo.s32 	%r81, %r80, %r48, %r3;
	mul.wide.s32 	%rd28, %r81, 4;
	add.s64 	%rd29, %rd2, %rd28;
	ld.global.f32 	%f44, [%rd29];
	ld.global.f32 	%f45, [%rd27+4];
	fma.rn.f32 	%f46, %f44, %f45, %f43;
	add.s32 	%r82, %r80, %r47;
	mad.lo.s32 	%r83, %r82, %r48, %r3;
	mul.wide.s32 	%rd30, %r83, 4;
	add.s64 	%rd31, %rd2, %rd30;
	ld.global.f32 	%f47, [%rd31];
	ld.global.f32 	%f48, [%rd27+8];
	fma.rn.f32 	%f49, %f47, %f48, %f46;
	add.s32 	%r84, %r82, %r47;
	mad.lo.s32 	%r85, %r84, %r48, %r3;
	mul.wide.s32 	%rd32, %r85, 4;
	add.s64 	%rd33, %rd2, %rd32;
	ld.global.f32 	%f50, [%rd33];
	ld.global.f32 	%f51, [%rd27+12];
	fma.rn.f32 	%f67, %f50, %f51, %f49;
	add.s32 	%r109, %r109, 4;
$L__BB4_7:
	setp.eq.s32 	%p6, %r41, 0;
	@%p6 bra 	$L__BB4_12;
	setp.eq.s32 	%p7, %r41, 1;
	@%p7 bra 	$L__BB4_10;
	add.s32 	%r86, %r109, %r6;
	mad.lo.s32 	%r87, %r86, %r47, %r2;
	mad.lo.s32 	%r88, %r87, %r48, %r3;
	add.s32 	%r89, %r109, %r7;
	mul.wide.s32 	%rd34, %r88, 4;
	add.s64 	%rd35, %rd2, %rd34;
	ld.global.f32 	%f53, [%rd35];
	mul.wide.s32 	%rd36, %r89, 4;
	add.s64 	%rd37, %rd1, %rd36;
	ld.global.f32 	%f54, [%rd37];
	fma.rn.f32 	%f55, %f53, %f54, %f67;
	add.s32 	%r90, %r87, %r47;
	mad.lo.s32 	%r91, %r90, %r48, %r3;
	mul.wide.s32 	%rd38, %r91, 4;
	add.s64 	%rd39, %rd2, %rd38;
	ld.global.f32 	%f56, [%rd39];
	ld.global.f32 	%f57, [%rd37+4];
	fma.rn.f32 	%f67, %f56, %f57, %f55;
	add.s32 	%r109, %r109, 2;
$L__BB4_10:
	and.b32  	%r92, %r49, 1;
	setp.eq.b32 	%p8, %r92, 1;
	not.pred 	%p9, %p8;
	@%p9 bra 	$L__BB4_12;
	add.s32 	%r93, %r109, %r6;
	mad.lo.s32 	%r94, %r93, %r47, %r2;
	mad.lo.s32 	%r95, %r94, %r48, %r3;
	add.s32 	%r96, %r109, %r7;
	mul.wide.s32 	%rd40, %r95, 4;
	add.s64 	%rd41, %rd2, %rd40;
	ld.global.f32 	%f58, [%rd41];
	mul.wide.s32 	%rd42, %r96, 4;
	add.s64 	%rd43, %rd1, %rd42;
	ld.global.f32 	%f59, [%rd43];
	fma.rn.f32 	%f67, %f58, %f59, %f67;
$L__BB4_12:
	ld.param.u64 	%rd47, [_Z51InputBatch_1_Input_7x7_InChannel_160_OutChannel_960PKfS0_Pfiiiiiiiiiiii_param_2];
	cvta.to.global.u64 	%rd44, %rd47;
	add.s32 	%r97, %r5, %r3;
	mul.wide.s32 	%rd45, %r97, 4;
	add.s64 	%rd46, %rd44, %rd45;
	st.global.f32 	[%rd46], %f67;
	ret;

}
	// .globl	_Z51InputBatch_8_Input_7x7_InChannel_160_OutChannel_960PKfS0_Pfiiiiiiiiiiii
.visible .entry _Z51InputBatch_8_Input_7x7_InChannel_160_OutChannel_960PKfS0_Pfiiiiiiiiiiii(
	.param .u64 .ptr .align 1 _Z51InputBatch_8_Input_7x7_InChannel_160_OutChannel_960PKfS0_Pfiiiiiiiiiiii_param_0,
	.param .u64 .ptr .align 1 _Z51InputBatch_8_Input_7x7_InChannel_160_OutChannel_960PKfS0_Pfiiiiiiiiiiii_param_1,
	.param .u64 .ptr .align 1 _Z51InputBatch_8_Input_7x7_InChannel_160_OutChannel_960PKfS0_Pfiiiiiiiiiiii_param_2,
	.param .u32 _Z51InputBatch_8_Input_7x7_InChannel_160_OutChannel_960PKfS0_Pfiiiiiiiiiiii_param_3,
	.param .u32 _Z51InputBatch_8_Input_7x7_InChannel_160_OutChannel_960PKfS0_Pfiiiiiiiiiiii_param_4,
	.param .u32 _Z51InputBatch_8_Input_7x7_InChannel_160_OutChannel_960PKfS0_Pfiiiiiiiiiiii_param_5,
	.param .u32 _Z51InputBatch_8_Input_7x7_InChannel_160_OutChannel_960PKfS0_Pfiiiiiiiiiiii_param_6,
	.param .u32 _Z51InputBatch_8_Input_7x7_InChannel_160_OutChannel_960PKfS0_Pfiiiiiiiiiiii_param_7,
	.param .u32 _Z51InputBatch_8_Input_7x7_InChannel_160_OutChannel_960PKfS0_Pfiiiiiiiiiiii_param_8,
	.param .u32 _Z51InputBatch_8_Input_7x7_InChannel_160_OutChannel_960PKfS0_Pfiiiiiiiiiiii_param_9,
	.param .u32 _Z51InputBatch_8_Input_7x7_InChannel_160_OutChannel_960PKfS0_Pfiiiiiiiiiiii_param_10,
	.param .u32 _Z51InputBatch_8_Input_7x7_InChannel_160_OutChannel_960PKfS0_Pfiiiiiiiiiiii_param_11,
	.param .u32 _Z51InputBatch_8_Input_7x7_InChannel_160_OutChannel_960PKfS0_Pfiiiiiiiiiiii_param_12,
	.param .u32 _Z51InputBatch_8_Input_7x7_InChannel_160_OutChannel_960PKfS0_Pfiiiiiiiiiiii_param_13,
	.param .u32 _Z51InputBatch_8_Input_7x7_InChannel_160_OutChannel_960PKfS0_Pfiiiiiiiiiiii_param_14
)
{


	ret;

}
	// .globl	_Z51InputBatch_1_Input_7x7_InChannel_960_OutChannel_160PKfS0_Pfiiiiiiiiiiii
.visible .entry _Z51InputBatch_1_Input_7x7_InChannel_960_OutChannel_160PKfS0_Pfiiiiiiiiiiii(
	.param .u64 .ptr .align 1 _Z51InputBatch_1_Input_7x7_InChannel_960_OutChannel_160PKfS0_Pfiiiiiiiiiiii_param_0,
	.param .u64 .ptr .align 1 _Z51InputBatch_1_Input_7x7_InChannel_960_OutChannel_160PKfS0_Pfiiiiiiiiiiii_param_1,
	.param .u64 .ptr .align 1 _Z51InputBatch_1_Input_7x7_InChannel_960_OutChannel_160PKfS0_Pfiiiiiiiiiiii_param_2,
	.param .u32 _Z51InputBatch_1_Input_7x7_InChannel_960_OutChannel_160PKfS0_Pfiiiiiiiiiiii_param_3,
	.param .u32 _Z51InputBatch_1_Input_7x7_InChannel_960_OutChannel_160PKfS0_Pfiiiiiiiiiiii_param_4,
	.param .u32 _Z51InputBatch_1_Input_7x7_InChannel_960_OutChannel_160PKfS0_Pfiiiiiiiiiiii_param_5,
	.param .u32 _Z51InputBatch_1_Input_7x7_InChannel_960_OutChannel_160PKfS0_Pfiiiiiiiiiiii_param_6,
	.param .u32 _Z51InputBatch_1_Input_7x7_InChannel_960_OutChannel_160PKfS0_Pfiiiiiiiiiiii_param_7,
	.param .u32 _Z51InputBatch_1_Input_7x7_InChannel_960_OutChannel_160PKfS0_Pfiiiiiiiiiiii_param_8,
	.param .u32 _Z51InputBatch_1_Input_7x7_InChannel_960_OutChannel_160PKfS0_Pfiiiiiiiiiiii_param_9,
	.param .u32 _Z51InputBatch_1_Input_7x7_InChannel_960_OutChannel_160PKfS0_Pfiiiiiiiiiiii_param_10,
	.param .u32 _Z51InputBatch_1_Input_7x7_InChannel_960_OutChannel_160PKfS0_Pfiiiiiiiiiiii_param_11,
	.param .u32 _Z51InputBatch_1_Input_7x7_InChannel_960_OutChannel_160PKfS0_Pfiiiiiiiiiiii_param_12,
	.param .u32 _Z51InputBatch_1_Input_7x7_InChannel_960_OutChannel_160PKfS0_Pfiiiiiiiiiiii_param_13,
	.param .u32 _Z51InputBatch_1_Input_7x7_InChannel_960_OutChannel_160PKfS0_Pfiiiiiiiiiiii_param_14
)
{
	.reg .pred 	%p<10>;
	.reg .b32 	%r<111>;
	.reg .b32 	%f<68>;
	.reg .b64 	%rd<48>;

	ld.param.u64 	%rd4, [_Z51InputBatch_1_Input_7x7_InChannel_960_OutChannel_160PKfS0_Pfiiiiiiiiiiii_param_0];
	ld.param.u64 	%rd5, [_Z51InputBatch_1_Input_7x7_InChannel_960_OutChannel_160PKfS0_Pfiiiiiiiiiiii_param_1];
	ld.param.u32 	%r46, [_Z51InputBatch_1_Input_7x7_InChannel_960_OutChannel_160PKfS0_Pfiiiiiiiiiiii_param_4];
	ld.param.u32 	%r47, [_Z51InputBatch_1_Input_7x7_InChannel_960_OutChannel_160PKfS0_Pfiiiiiiiiiiii_param_5];
	ld.param.u32 	%r48, [_Z51InputBatch_1_Input_7x7_InChannel_960_OutChannel_160PKfS0_Pfiiiiiiiiiiii_param_6];
	ld.param.u32 	%r49, [_Z51InputBatch_1_Input_7x7_InChannel_960_OutChannel_160PKfS0_Pfiiiiiiiiiiii_param_8];
	ld.param.u32 	%r50, [_Z51InputBatch_1_Input_7x7_InChannel_960_OutChannel_160PKfS0_Pfiiiiiiiiiiii_param_12];
	ld.param.u32 	%r51, [_Z51InputBatch_1_Input_7x7_InChannel_960_OutChannel_160PKfS0_Pfiiiiiiiiiiii_param_13];
	ld.param.u32 	%r52, [_Z51InputBatch_1_Input_7x7_InChannel_960_OutChannel_160PKfS0_Pfiiiiiiiiiiii_param_14];
	cvta.to.global.u64 	%rd1, %rd5;
	cvta.to.global.u64 	%rd2, %rd4;
	mov.u32 	%r1, %ctaid.x;
	mov.u32 	%r53, %ctaid.y;
	shl.b32 	%r54, %r53, 4;
	mov.u32 	%r55, %tid.z;
	mov.u32 	%r2, %tid.y;
	mov.u32 	%r3, %tid.x;
	add.s32 	%r4, %r54, %r55;
	mad.lo.s32 	%r56, %r50, %r1, %r4;
	mad.lo.s32 	%r57, %r56, %r51, %r2;
	mul.lo.s32 	%r5, %r57, %r52;
	setp.lt.s32 	%p1, %r49, 1;
	mov.f32 	%f67, 0f00000000;
	@%p1 bra 	$L__BB6_12;
	mul.lo.s32 	%r6, %r46, %r1;
	mul.lo.s32 	%r7, %r49, %r4;
	and.b32  	%r8, %r49, 7;
	setp.lt.u32 	%p2, %r49, 8;
	mov.f32 	%f67, 0f00000000;
	mov.b32 	%r109, 0;
	@%p2 bra 	$L__BB6_4;
	and.b32  	%r109, %r49, 2147483640;
	neg.s32 	%r107, %r109;
	mul.lo.s32 	%r59, %r1, %r47;
	mad.lo.s32 	%r60, %r59, %r46, %r2;
	mad.lo.s32 	%r106, %r48, %r60, %r3;
	mul.lo.s32 	%r61, %r48, %r47;
	shl.b32 	%r12, %r61, 3;
	add.s32 	%r62, %r6, 7;
	mad.lo.s32 	%r63, %r47, %r62, %r2;
	mad.lo.s32 	%r105, %r48, %r63, %r3;
	add.s32 	%r64, %r6, 6;
	mad.lo.s32 	%r65, %r47, %r64, %r2;
	mad.lo.s32 	%r104, %r48, %r65, %r3;
	add.s32 	%r66, %r6, 5;
	mad.lo.s32 	%r67, %r47, %r66, %r2;
	mad.lo.s32 	%r103, %r48, %r67, %r3;
	add.s32 	%r68, %r6, 4;
	mad.lo.s32 	%r69, %r47, %r68, %r2;
	mad.lo.s32 	%r102, %r48, %r69, %r3;
	add.s32 	%r70, %r6, 3;
	mad.lo.s32 	%r71, %r47, %r70, %r2;
	mad.lo.s32 	%r101, %r48, %r71, %r3;
	add.s32 	%r72, %r6, 2;
	mad.lo.s32 	%r73, %r47, %r72, %r2;
	mad.lo.s32 	%r100, %r48, %r73, %r3;
	mad.lo.s32 	%r74, %r47, %r6, %r47;
	add.s32 	%r75, %r2, %r74;
	mad.lo.s32 	%r98, %r48, %r75, %r3;
	mov.f32 	%f67, 0f00000000;
	mov.u32 	%r99, %r7;
$L__BB6_3:
	.pragma "nounroll";
	mul.wide.s32 	%rd6, %r99, 4;
	add.s64 	%rd7, %rd1, %rd6;
	mul.wide.s32 	%rd8, %r106, 4;
	add.s64 	%rd9, %rd2, %rd8;
	ld.global.f32 	%f17, [%rd9];
	ld.global.f32 	%f18, [%rd7];
	fma.rn.f32 	%f19, %f17, %f18, %f67;
	mul.wide.s32 	%rd10, %r98, 4;
	add.s64 	%rd11, %rd2, %rd10;
	ld.global.f32 	%f20, [%rd11];
	ld.global.f32 	%f21, [%rd7+4];
	fma.rn.f32 	%f22, %f20, %f21, %f19;
	mul.wide.s32 	%rd12, %r100, 4;
	add.s64 	%rd13, %rd2, %rd12;
	ld.global.f32 	%f23, [%rd13];
	ld.global.f32 	%f24, [%rd7+8];
	fma.rn.f32 	%f25, %f23, %f24, %f22;
	mul.wide.s32 	%rd14, %r101, 4;
	add.s64 	%rd15, %rd2, %rd14;
	ld.global.f32 	%f26, [%rd15];
	ld.global.f32 	%f27, [%rd7+12];
	fma.rn.f32 	%f28, %f26, %f27, %f25;
	mul.wide.s32 	%rd16, %r102, 4;
	add.s64 	%rd17, %rd2, %rd16;
	ld.global.f32 	%f29, [%rd17];
	ld.global.f32 	%f30, [%rd7+16];
	fma.rn.f32 	%f31, %f29, %f30, %f28;
	mul.wide.s32 	%rd18, %r103, 4;
	add.s64 	%rd19, %rd2, %rd18;
	ld.global.f32 	%f32, [%rd19];
	ld.global.f32 	%f33, [%rd7+20];
	fma.rn.f32 	%f34, %f32, %f33, %f31;
	mul.wide.s32 	%rd20, %r104, 4;
	add.s64 	%rd21, %rd2, %rd20;
	ld.global.f32 	%f35, [%rd21];
	ld.global.f32 	%f36, [%rd7+24];
	fma.rn.f32 	%f37, %f35, %f36, %f34;
	mul.wide.s32 	%rd22, %r105, 4;
	add.s64 	%rd23, %rd2, %rd22;
	ld.global.f32 	%f38, [%rd23];
	ld.global.f32 	%f39, [%rd7+28];
	fma.rn.f32 	%f67, %f38, %f39, %f37;
	add.s32 	%r107, %r107, 8;
	add.s32 	%r106, %r106, %r12;
	add.s32 	%r105, %r105, %r12;
	add.s32 	%r104, %r104, %r12;
	add.s32 	%r103, %r103, %r12;
	add.s32 	%r102, %r102, %r12;
	add.s32 	%r101, %r101, %r12;
	add.s32 	%r100, %r100, %r12;
	add.s32 	%r99, %r99, 8;
	add.s32 	%r98, %r98, %r12;
	setp.ne.s32 	%p3, %r107, 0;
	@%p3 bra 	$L__BB6_3;
$L__BB6_4:
	setp.eq.s32 	%p4, %r8, 0;
	@%p4 bra 	$L__BB6_12;
	and.b32  	%r41, %r49, 3;
	setp.lt.u32 	%p5, %r8, 4;
	@%p5 bra 	$L__BB6_7;
	add.s32 	%r76, %r109, %r6;
	mad.lo.s32 	%r77, %r76, %r47, %r2;
	mad.lo.s32 	%r78, %r77, %r48, %r3;
	add.s32 	%r79, %r109, %r7;
	mul.wide.s32 	%rd24, %r78, 4;
	add.s64 	%rd25, %rd2, %rd24;
	ld.global.f32 	%f41, [%rd25];
	mul.wide.s32 	%rd26, %r79, 4;
	add.s64 	%rd27, %rd1, %rd26;
	ld.global.f32 	%f42, [%rd27];
	fma.rn.f32 	%f43, %f41, %f42, %f67;
	add.s32 	%r80, %r77, %r47;
	mad.lo.s32 	%r81, %r80, %r48, %r3;
	mul.wide.s32 	%rd28, %r81, 4;
	add.s64 	%rd29, %rd2, %rd28;
	ld.global.f32 	%f44, [%rd29];
	ld.global.f32 	%f45, [%rd27+4];
	fma.rn.f32 	%f46, %f44, %f45, %f43;
	add.s32 	%r82, %r80, %r47;
	mad.lo.s32 	%r83, %r82, %r48, %r3;
	mul.wide.s32 	%rd30, %r83, 4;
	add.s64 	%rd31, %rd2, %rd30;
	ld.global.f32 	%f47, [%rd31];
	ld.global.f32 	%f48, [%rd27+8];
	fma.rn.f32 	%f49, %f47, %f48, %f46;
	add.s32 	%r84, %r82, %r47;
	mad.lo.s32 	%r85, %r84, %r48, %r3;
	mul.wide.s32 	%rd32, %r85, 4;
	add.s64 	%rd33, %rd2, %rd32;
	ld.global.f32 	%f50, [%rd33];
	ld.global.f32 	%f51, [%rd27+12];
	fma.rn.f32 	%f67, %f50, %f51, %f49;
	add.s32 	%r109, %r109, 4;
$L__BB6_7:
	setp.eq.s32 	%p6, %r41, 0;
	@%p6 bra 	$L__BB6_12;
	setp.eq.s32 	%p7, %r41, 1;
	@%p7 bra 	$L__BB6_10;
	add.s32 	%r86, %r109, %r6;
	mad.lo.s32 	%r87, %r86, %r47, %r2;
	mad.lo.s32 	%r88, %r87, %r48, %r3;
	add.s32 	%r89, %r109, %r7;
	mul.wide.s32 	%rd34, %r88, 4;
	add.s64 	%rd35, %rd2, %rd34;
	ld.global.f32 	%f53, [%rd35];
	mul.wide.s32 	%rd36, %r89, 4;
	add.s64 	%rd37, %rd1, %rd36;
	ld.global.f32 	%f54, [%rd37];
	fma.rn.f32 	%f55, %f53, %f54, %f67;
	add.s32 	%r90, %r87, %r47;
	mad.lo.s32 	%r91, %r90, %r48, %r3;
	mul.wide.s32 	%rd38, %r91, 4;
	add.s64 	%rd39, %rd2, %rd38;
	ld.global.f32 	%f56, [%rd39];
	ld.global.f32 	%f57, [%rd37+4];
	fma.rn.f32 	%f67, %f56, %f57, %f55;
	add.s32 	%r109, %r109, 2;
$L__BB6_10:
	and.b32  	%r92, %r49, 1;
	setp.eq.b32 	%p8, %r92, 1;
	not.pred 	%p9, %p8;
	@%p9 bra 	$L__BB6_12;
	add.s32 	%r93, %r109, %r6;
	mad.lo.s32 	%r94, %r93, %r47, %r2;
	mad.lo.s32 	%r95, %r94, %r48, %r3;
	add.s32 	%r96, %r109, %r7;
	mul.wide.s32 	%rd40, %r95, 4;
	add.s64 	%rd41, %rd2, %rd40;
	ld.global.f32 	%f58, [%rd41];
	mul.wide.s32 	%rd42, %r96, 4;
	add.s64 	%rd43, %rd1, %rd42;
	ld.global.f32 	%f59, [%rd43];
	fma.rn.f32 	%f67, %f58, %f59, %f67;
$L__BB6_12:
	ld.param.u64 	%rd47, [_Z51InputBatch_1_Input_7x7_InChannel_960_OutChannel_160PKfS0_Pfiiiiiiiiiiii_param_2];
	cvta.to.global.u64 	%rd44, %rd47;
	add.s32 	%r97, %r5, %r3;
	mul.wide.s32 	%rd45, %r97, 4;
	add.s64 	%rd46, %rd44, %rd45;
	st.global.f32 	[%rd46], %f67;
	ret;

}
	// .globl	_Z51InputBatch_8_Input_7x7_InChannel_960_OutChannel_160PKfS0_Pfiiiiiiiiiiii
.visible .entry _Z51InputBatch_8_Input_7x7_InChannel_960_OutChannel_160PKfS0_Pfiiiiiiiiiiii(
	.param .u64 .ptr .align 1 _Z51InputBatch_8_Input_7x7_InChannel_960_OutChannel_160PKfS0_Pfiiiiiiiiiiii_param_0,
	.param .u64 .ptr .align 1 _Z51InputBatch_8_Input_7x7_InChannel_960_OutChannel_160PKfS0_Pfiiiiiiiiiiii_param_1,
	.param .u64 .ptr .align 1 _Z51InputBatch_8_Input_7x7_InChannel_960_OutChannel_160PKfS0_Pfiiiiiiiiiiii_param_2,
	.param .u32 _Z51InputBatch_8_Input_7x7_InChannel_960_OutChannel_160PKfS0_Pfiiiiiiiiiiii_param_3,
	.param .u32 _Z51InputBatch_8_Input_7x7_InChannel_960_OutChannel_160PKfS0_Pfiiiiiiiiiiii_param_4,
	.param .u32 _Z51InputBatch_8_Input_7x7_InChannel_960_OutChannel_160PKfS0_Pfiiiiiiiiiiii_param_5,
	.param .u32 _Z51InputBatch_8_Input_7x7_InChannel_960_OutChannel_160PKfS0_Pfiiiiiiiiiiii_param_6,
	.param .u32 _Z51InputBatch_8_Input_7x7_InChannel_960_OutChannel_160PKfS0_Pfiiiiiiiiiiii_param_7,
	.param .u32 _Z51InputBatch_8_Input_7x7_InChannel_960_OutChannel_160PKfS0_Pfiiiiiiiiiiii_param_8,
	.param .u32 _Z51InputBatch_8_Input_7x7_InChannel_960_OutChannel_160PKfS0_Pfiiiiiiiiiiii_param_9,
	.param .u32 _Z51InputBatch_8_Input_7x7_InChannel_960_OutChannel_160PKfS0_Pfiiiiiiiiiiii_param_10,
	.param .u32 _Z51InputBatch_8_Input_7x7_InChannel_960_OutChannel_160PKfS0_Pfiiiiiiiiiiii_param_11,
	.param .u32 _Z51InputBatch_8_Input_7x7_InChannel_960_OutChannel_160PKfS0_Pfiiiiiiiiiiii_param_12,
	.param .u32 _Z51InputBatch_8_Input_7x7_InChannel_960_OutChannel_160PKfS0_Pfiiiiiiiiiiii_param_13,
	.param .u32 _Z51InputBatch_8_Input_7x7_InChannel_960_OutChannel_160PKfS0_Pfiiiiiiiiiiii_param_14
)
{
	.reg .pred 	%p<10>;
	.reg .b32 	%r<111>;
	.reg .b32 	%f<68>;
	.reg .b64 	%rd<48>;

	ld.param.u64 	%rd4, [_Z51InputBatch_8_Input_7x7_InChannel_960_OutChannel_160PKfS0_Pfiiiiiiiiiiii_param_0];
	ld.param.u64 	%rd5, [_Z51InputBatch_8_Input_7x7_InChannel_960_OutChannel_160PKfS0_Pfiiiiiiiiiiii_param_1];
	ld.param.u32 	%r46, [_Z51InputBatch_8_Input_7x7_InChannel_960_OutChannel_160PKfS0_Pfiiiiiiiiiiii_param_4];
	ld.param.u32 	%r47, [_Z51InputBatch_8_Input_7x7_InChannel_960_OutChannel_160PKfS0_Pfiiiiiiiiiiii_param_5];
	ld.param.u32 	%r48, [_Z51InputBatch_8_Input_7x7_InChannel_960_OutChannel_160PKfS0_Pfiiiiiiiiiiii_param_6];
	ld.param.u32 	%r49, [_Z51InputBatch_8_Input_7x7_InChannel_960_OutChannel_160PKfS0_Pfiiiiiiiiiiii_param_8];
	ld.param.u32 	%r50, [_Z51InputBatch_8_Input_7x7_InChannel_960_OutChannel_160PKfS0_Pfiiiiiiiiiiii_param_12];
	ld.param.u32 	%r51, [_Z51InputBatch_8_Input_7x7_InChannel_960_OutChannel_160PKfS0_Pfiiiiiiiiiiii_param_13];
	ld.param.u32 	%r52, [_Z51InputBatch_8_Input_7x7_InChannel_960_OutChannel_160PKfS0_Pfiiiiiiiiiiii_param_14];
	cvta.to.global.u64 	%rd1, %rd5;
	cvta.to.global.u64 	%rd2, %rd4;
	mov.u32 	%r1, %ctaid.x;
	mov.u32 	%r53, %ctaid.y;
	shl.b32 	%r54, %r53, 4;
	mov.u32 	%r55, %tid.z;
	mov.u32 	%r2, %tid.y;
	mov.u32 	%r3, %tid.x;
	add.s32 	%r4, %r54, %r55;
	mad.lo.s32 	%r56, %r50, %r1, %r4;
	mad.lo.s32 	%r57, %r56, %r51, %r2;
	mul.lo.s32 	%r5, %r57, %r52;
	setp.lt.s32 	%p1, %r49, 1;
	mov.f32 	%f67, 0f00000000;
	@%p1 bra 	$L__BB7_12;
	mul.lo.s32 	%r6, %r46, %r1;
	mul.lo.s32 	%r7, %r49, %r4;
	and.b32  	%r8, %r49, 7;
	setp.lt.u32 	%p2, %r49, 8;
	mov.f32 	%f67, 0f00000000;
	mov.b32 	%r109, 0;
	@%p2 bra 	$L__BB7_4;
	and.b32  	%r109, %r49, 2147483640;
	neg.s32 	%r107, %r109;
	mul.lo.s32 	%r59, %r1, %r47;
	mad.lo.s32 	%r60, %r59, %r46, %r2;
	mad.lo.s32 	%r106, %r48, %r60, %r3;
	mul.lo.s32 	%r61, %r48, %r47;
	shl.b32 	%r12, %r61, 3;
	add.s32 	%r62, %r6, 7;
	mad.lo.s32 	%r63, %r47, %r62, %r2;
	mad.lo.s32 	%r105, %r48, %r63, %r3;
	add.s32 	%r64, %r6, 6;
	mad.lo.s32 	%r65, %r47, %r64, %r2;
	mad.lo.s32 	%r104, %r48, %r65, %r3;
	add.s32 	%r66, %r6, 5;
	mad.lo.s32 	%r67, %r47, %r66, %r2;
	mad.lo.s32 	%r103, %r48, %r67, %r3;
	add.s32 	%r68, %r6, 4;
	mad.lo.s32 	%r69, %r47, %r68, %r2;
	mad.lo.s32 	%r102, %r48, %r69, %r3;
	add.s32 	%r70, %r6, 3;
	mad.lo.s32 	%r71, %r47, %r70, %r2;
	mad.lo.s32 	%r101, %r48, %r71, %r3;
	add.s32 	%r72, %r6, 2;
	mad.lo.s32 	%r73, %r47, %r72, %r2;
	mad.lo.s32 	%r100, %r48, %r73, %r3;
	mad.lo.s32 	%r74, %r47, %r6, %r47;
	add.s32 	%r75, %r2, %r74;
	mad.lo.s32 	%r98, %r48, %r75, %r3;
	mov.f32 	%f67, 0f00000000;
	mov.u32 	%r99, %r7;
$L__BB7_3:
	.pragma "nounroll";
	mul.wide.s32 	%rd6, %r99, 4;
	add.s64 	%rd7, %rd1, %rd6;
	mul.wide.s32 	%rd8, %r106, 4;
	add.s64 	%rd9, %rd2, %rd8;
	ld.global.f32 	%f17, [%rd9];
	ld.global.f32 	%f18, [%rd7];
	fma.rn.f32 	%f19, %f17, %f18, %f67;
	mul.wide.s32 	%rd10, %r98, 4;
	add.s64 	%rd11, %rd2, %rd10;
	ld.global.f32 	%f20, [%rd11];
	ld.global.f32 	%f21, [%rd7+4];
	fma.rn.f32 	%f22, %f20, %f21, %f19;
	mul.wide.s32 	%rd12, %r100, 4;
	add.s64 	%rd13, %rd2, %rd12;
	ld.global.f32 	%f23, [%rd13];
	ld.global.f32 	%f24, [%rd7+8];
	fma.rn.f32 	%f25, %f23, %f24, %f22;
	mul.wide.s32 	%rd14, %r101, 4;
	add.s64 	%rd15, %rd2, %rd14;
	ld.global.f32 	%f26, [%rd15];
	ld.global.f32 	%f27, [%rd7+12];
	fma.rn.f32 	%f28, %f26, %f27, %f25;
	mul.wide.s32 	%rd16, %r102, 4;
	add.s64 	%rd17, %rd2, %rd16;
	ld.global.f32 	%f29, [%rd17];
	ld.global.f32 	%f30, [%rd7+16];
	fma.rn.f32 	%f31, %f29, %f30, %f28;
	mul.wide.s32 	%rd18, %r103, 4;
	add.s64 	%rd19, %rd2, %rd18;
	ld.global.f32 	%f32, [%rd19];
	ld.global.f32 	%f33, [%rd7+20];
	fma.rn.f32 	%f34, %f32, %f33, %f31;
	mul.wide.s32 	%rd20, %r104, 4;
	add.s64 	%rd21, %rd2, %rd20;
	ld.global.f32 	%f35, [%rd21];
	ld.global.f32 	%f36, [%rd7+24];
	fma.rn.f32 	%f37, %f35, %f36, %f34;
	mul.wide.s32 	%rd22, %r105, 4;
	add.s64 	%rd23, %rd2, %rd22;
	ld.global.f32 	%f38, [%rd23];
	ld.global.f32 	%f39, [%rd7+28];
	fma.rn.f32 	%f67, %f38, %f39, %f37;
	add.s32 	%r107, %r107, 8;
	add.s32 	%r106, %r106, %r12;
	add.s32 	%r105, %r105, %r12;
	add.s32 	%r104, %r104, %r12;
	add.s32 	%r103, %r103, %r12;
	add.s32 	%r102, %r102, %r12;
	add.s32 	%r101, %r101, %r12;
	add.s32 	%r100, %r100, %r12;
	add.s32 	%r99, %r99, 8;
	add.s32 	%r98, %r98, %r12;
	setp.ne.s32 	%p3, %r107, 0;
	@%p3 bra 	$L__BB7_3;
$L__BB7_4:
	setp.eq.s32 	%p4, %r8, 0;
	@%p4 bra 	$L__BB7_12;
	and.b32  	%r41, %r49, 3;
	setp.lt.u32 	%p5, %r8, 4;
	@%p5 bra 	$L__BB7_7;
	add.s32 	%r76, %r109, %r6;
	mad.lo.s32 	%r77, %r76, %r47, %r2;
	mad.lo.s32 	%r78, %r77, %r48, %r3;
	add.s32 	%r79, %r109, %r7;
	mul.wide.s32 	%rd24, %r78, 4;
	add.s64 	%rd25, %rd2, %rd24;
	ld.global.f32 	%f41, [%rd25];
	mul.wide.s32 	%rd26, %r79, 4;
	add.s64 	%rd27, %rd1, %rd26;
	ld.global.f32 	%f42, [%rd27];
	fma.rn.f32 	%f43, %f41, %f42, %f67;
	add.s32 	%r80, %r77, %r47;
	mad.lo.s32 	%r81, %r80, %r48, %r3;
	mul.wide.s32 	%rd28, %r81, 4;
	add.s64 	%rd29, %rd2, %rd28;
	ld.global.f32 	%f44, [%rd29];
	ld.global.f32 	%f45, [%rd27+4];
	fma.rn.f32 	%f46, %f44, %f45, %f43;
	add.s32 	%r82, %r80, %r47;
	mad.lo.s32 	%r83, %r82, %r48, %r3;
	mul.wide.s32 	%rd30, %r83, 4;
	add.s64 	%rd31, %rd2, %rd30;
	ld.global.f32 	%f47, [%rd31];
	ld.global.f32 	%f48, [%rd27+8];
	fma.rn.f32 	%f49, %f47, %f48, %f46;
	add.s32 	%r84, %r82, %r47;
	mad.lo.s32 	%r85, %r84, %r48, %r3;
	mul.wide.s32 	%rd32, %r85, 4;
	add.s64 	%rd33, %rd2, %rd32;
	ld.global.f32 	%f50, [%rd33];
	ld.global.f32 	%f51, [%rd27+12];
	fma.rn.f32 	%f67, %f50, %f51, %f49;
	add.s32 	%r109, %r109, 4;
$L__BB7_7:
	setp.eq.s32 	%p6, %r41, 0;
	@%p6 bra 	$L__BB7_12;
	setp.eq.s32 	%p7, %r41, 1;
	@%p7 bra 	$L__BB7_10;
	add.s32 	%r86, %r109, %r6;
	mad.lo.s32 	%r87, %r86, %r47, %r2;
	mad.lo.s32 	%r88, %r87, %r48, %r3;
	add.s32 	%r89, %r109, %r7;
	mul.wide.s32 	%rd34, %r88, 4;
	add.s64 	%rd35, %rd2, %rd34;
	ld.global.f32 	%f53, [%rd35];
	mul.wide.s32 	%rd36, %r89, 4;
	add.s64 	%rd37, %rd1, %rd36;
	ld.global.f32 	%f54, [%rd37];
	fma.rn.f32 	%f55, %f53, %f54, %f67;
	add.s32 	%r90, %r87, %r47;
	mad.lo.s32 	%r91, %r90, %r48, %r3;
	mul.wide.s32 	%rd38, %r91, 4;
	add.s64 	%rd39, %rd2, %rd38;
	ld.global.f32 	%f56, [%rd39];
	ld.global.f32 	%f57, [%rd37+4];
	fma.rn.f32 	%f67, %f56, %f57, %f55;
	add.s32 	%r109, %r109, 2;
$L__BB7_10:
	and.b32  	%r92, %r49, 1;
	setp.eq.b32 	%p8, %r92, 1;
	not.pred 	%p9, %p8;
	@%p9 bra 	$L__BB7_12;
	add.s32 	%r93, %r109, %r6;
	mad.lo.s32 	%r94, %r93, %r47, %r2;
	mad.lo.s32 	%r95, %r94, %r48, %r3;
	add.s32 	%r96, %r109, %r7;
	mul.wide.s32 	%rd40, %r95, 4;
	add.s64 	%rd41, %rd2, %rd40;
	ld.global.f32 	%f58, [%rd41];
	mul.wide.s32 	%rd42, %r96, 4;
	add.s64 	%rd43, %rd1, %rd42;
	ld.global.f32 	%f59, [%rd43];
	fma.rn.f32 	%f67, %f58, %f59, %f67;
$L__BB7_12:
	ld.param.u64 	%rd47, [_Z51InputBatch_8_Input_7x7_InChannel_960_OutChannel_160PKfS0_Pfiiiiiiiiiiii_param_2];
	cvta.to.global.u64 	%rd44, %rd47;
	add.s32 	%r97, %r5, %r3;
	mul.wide.s32 	%rd45, %r97, 4;
	add.s64 	%rd46, %rd44, %rd45;
	st.global.f32 	[%rd46], %f67;
	ret;

}
	// .globl	_Z52InputBatch_16_Input_7x7_InChannel_960_OutChannel_160PKfS0_Pfiiiiiiiiiiii
.visible .entry _Z52InputBatch_16_Input_7x7_InChannel_960_OutChannel_160PKfS0_Pfiiiiiiiiiiii(
	.param .u64 .ptr .align 1 _Z52InputBatch_16_Input_7x7_InChannel_960_OutChannel_160PKfS0_Pfiiiiiiiiiiii_param_0,
	.param .u64 .ptr .align 1 _Z52InputBatch_16_Input_7x7_InChannel_960_OutChannel_160PKfS0_Pfiiiiiiiiiiii_param_1,
	.param .u64 .ptr .align 1 _Z52InputBatch_16_Input_7x7_InChannel_960_OutChannel_160PKfS0_Pfiiiiiiiiiiii_param_2,
	.param .u32 _Z52InputBatch_16_Input_7x7_InChannel_960_OutChannel_160PKfS0_Pfiiiiiiiiiiii_param_3,
	.param .u32 _Z52InputBatch_16_Input_7x7_InChannel_960_OutChannel_160PKfS0_Pfiiiiiiiiiiii_param_4,
	.param .u32 _Z52InputBatch_16_Input_7x7_InChannel_960_OutChannel_160PKfS0_Pfiiiiiiiiiiii_param_5,
	.param .u32 _Z52InputBatch_16_Input_7x7_InChannel_960_OutChannel_160PKfS0_Pfiiiiiiiiiiii_param_6,
	.param .u32 _Z52InputBatch_16_Input_7x7_InChannel_960_OutChannel_160PKfS0_Pfiiiiiiiiiiii_param_7,
	.param .u32 _Z52InputBatch_16_Input_7x7_InChannel_960_OutChannel_160PKfS0_Pfiiiiiiiiiiii_param_8,
	.param .u32 _Z52InputBatch_16_Input_7x7_InChannel_960_OutChannel_160PKfS0_Pfiiiiiiiiiiii_param_9,
	.param .u32 _Z52InputBatch_16_Input_7x7_InChannel_960_OutChannel_160PKfS0_Pfiiiiiiiiiiii_param_10,
	.param .u32 _Z52InputBatch_16_Input_7x7_InChannel_960_OutChannel_160PKfS0_Pfiiiiiiiiiiii_param_11,
	.param .u32 _Z52InputBatch_16_Input_7x7_InChannel_960_OutChannel_160PKfS0_Pfiiiiiiiiiiii_param_12,
	.param .u32 _Z52InputBatch_16_Input_7x7_InChannel_960_OutChannel_160PKfS0_Pfiiiiiiiiiiii_param_13,
	.param .u32 _Z52InputBatch_16_Input_7x7_InChannel_960_OutChannel_160PKfS0_Pfiiiiiiiiiiii_param_14
)
{


	ret;

}


// ===== COMPILED SASS (sm_100) =====

	.target	sm_100

	.elftype	@"ET_EXEC"


//--------------------- .note.nv.tkinfo           --------------------------
	.section	.note.nv.tkinfo,"",@"SHT_NOTE"
	.sectionflags	@"SHF_NOTE_NV_TKINFO"
	.tkinfo
        /*0018*/ 	.word	0x00000002
        /*0030*/ 	.string	""
        /*0030*/ 	.string	"ptxas"
        /*0030*/ 	.string	"Cuda compilation tools, release 13.0, V13.0.88"
        /*0030*/ 	.string	"Build cuda_13.0.r13.0/compiler.36424714_0"
        /*0030*/ 	.string	"-arch sm_100 -m 64 "



//--------------------- .note.nv.cuinfo           --------------------------
	.section	.note.nv.cuinfo,"",@"SHT_NOTE"
	.sectionflags	@"SHF_NOTE_NV_CUINFO"
        /*0018*/ 	.short	0x0002
        /*001a*/ 	.short	0x0064
        /*001c*/ 	.short	0x0082
	.zero		2


//--------------------- .nv.info                  --------------------------
	.section	.nv.info,"",@"SHT_CUDA_INFO"
	.align	4


	//----- nvinfo : EIATTR_REGCOUNT
	.align		4
        /*0000*/ 	.byte	0x04, 0x2f
        /*0002*/ 	.short	(.L_1 - .L_0)
	.align		4
.L_0:
        /*0004*/ 	.word	index@(_Z6warmupv)
        /*0008*/ 	.word	0x00000004


	//----- nvinfo : EIATTR_FRAME_SIZE
	.align		4
.L_1:
        /*000c*/ 	.byte	0x04, 0x11
        /*000e*/ 	.short	(.L_3 - .L_2)
	.align		4
.L_2:
        /*0010*/ 	.word	index@(_Z6warmupv)
        /*0014*/ 	.word	0x00000000


	//----- nvinfo : EIATTR_REGCOUNT
	.align		4
.L_3:
        /*0018*/ 	.byte	0x04, 0x2f
        /*001a*/ 	.short	(.L_5 - .L_4)
	.align		4
.L_4:
        /*001c*/ 	.word	index@(_Z51InputBatch_1_Input_7x7_InChannel_576_OutChannel_160PKfS0_Pfiiiiiiiiiiii)
        /*0020*/ 	.word	0x00000020


	//----- nvinfo : EIATTR_FRAME_SIZE
	.align		4
.L_5:
        /*0024*/ 	.byte	0x04, 0x11
        /*0026*/ 	.short	(.L_7 - .L_6)
	.align		4
.L_6:
        /*0028*/ 	.word	index@(_Z51InputBatch_1_Input_7x7_InChannel_576_OutChannel_160PKfS0_Pfiiiiiiiiiiii)
        /*002c*/ 	.word	0x00000000


	//----- nvinfo : EIATTR_REGCOUNT
	.align		4
.L_7:
        /*0030*/ 	.byte	0x04, 0x2f
        /*0032*/ 	.short	(.L_9 - .L_8)
	.align		4
.L_8:
        /*0034*/ 	.word	index@(_Z51InputBatch_8_Input_7x7_InChannel_576_OutChannel_160PKfS0_Pfiiiiiiiiiiii)
        /*0038*/ 	.word	0x00000020


	//----- nvinfo : EIATTR_FRAME_SIZE
	.align		4
.L_9:
        /*003c*/ 	.byte	0x04, 0x11
        /*003e*/ 	.short	(.L_11 - .L_10)
	.align		4
.L_10:
        /*0040*/ 	.word	index@(_Z51InputBatch_8_Input_7x7_InChannel_576_OutChannel_160PKfS0_Pfiiiiiiiiiiii)
        /*0044*/ 	.word	0x00000000


	//----- nvinfo : EIATTR_REGCOUNT
	.align		4
.L_11:
        /*0048*/ 	.byte	0x04, 0x2f
        /*004a*/ 	.short	(.L_13 - .L_12)
	.align		4
.L_12:
        /*004c*/ 	.word	index@(_Z52InputBatch_16_Input_7x7_InChannel_576_OutChannel_160PKfS0_Pfiiiiiiiiiiii)
        /*0050*/ 	.word	0x00000004


	//----- nvinfo : EIATTR_FRAME_SIZE
	.align		4
.L_13:
        /*0054*/ 	.byte	0x04, 0x11
        /*0056*/ 	.short	(.L_15 - .L_14)
	.align		4
.L_14:
        /*0058*/ 	.word	index@(_Z52InputBatch_16_Input_7x7_InChannel_576_OutChannel_160PKfS0_Pfiiiiiiiiiiii)
        /*005c*/ 	.word	0x00000000


	//----- nvinfo : EIATTR_REGCOUNT
	.align		4
.L_15:
        /*0060*/ 	.byte	0x04, 0x2f
        /*0062*/ 	.short	(.L_17 - .L_16)
	.align		4
.L_16:
        /*0064*/ 	.word	index@(_Z51InputBatch_1_Input_7x7_InChannel_160_OutChannel_960PKfS0_Pfiiiiiiiiiiii)
        /*0068*/ 	.word	0x00000020


	//----- nvinfo : EIATTR_FRAME_SIZE
	.align		4
.L_17:
        /*006c*/ 	.byte	0x04, 0x11
        /*006e*/ 	.short	(.L_19 - .L_18)
	.align		4
.L_18:
        /*0070*/ 	.word	index@(_Z51InputBatch_1_Input_7x7_InChannel_160_OutChannel_960PKfS0_Pfiiiiiiiiiiii)
        /*0074*/ 	.word	0x00000000


	//----- nvinfo : EIATTR_REGCOUNT
	.align		4
.L_19:
        /*0078*/ 	.byte	0x04, 0x2f
        /*007a*/ 	.short	(.L_21 - .L_20)
	.align		4
.L_20:
        /*007c*/ 	.word	index@(_Z51InputBatch_8_Input_7x7_InChannel_160_OutChannel_960PKfS0_Pfiiiiiiiiiiii)
        /*0080*/ 	.word	0x00000004


	//----- nvinfo : EIATTR_FRAME_SIZE
	.align		4
.L_21:
        /*0084*/ 	.byte	0x04, 0x11
        /*0086*/ 	.short	(.L_23 - .L_22)
	.align		4
.L_22:
        /*0088*/ 	.word	index@(_Z51InputBatch_8_Input_7x7_InChannel_160_OutChannel_960PKfS0_Pfiiiiiiiiiiii)
        /*008c*/ 	.word	0x00000000


	//----- nvinfo : EIATTR_REGCOUNT
	.align		4
.L_23:
        /*0090*/ 	.byte	0x04, 0x2f
        /*0092*/ 	.short	(.L_25 - .L_24)
	.align		4
.L_24:
        /*0094*/ 	.word	index@(_Z51InputBatch_1_Input_7x7_InChannel_960_OutChannel_160PKfS0_Pfiiiiiiiiiiii)
        /*0098*/ 	.word	0x00000020


	//----- nvinfo : EIATTR_FRAME_SIZE
	.align		4
.L_25:
        /*009c*/ 	.byte	0x04, 0x11
        /*009e*/ 	.short	(.L_27 - .L_26)
	.align		4
.L_26:
        /*00a0*/ 	.word	index@(_Z51InputBatch_1_Input_7x7_InChannel_960_OutChannel_160PKfS0_Pfiiiiiiiiiiii)
        /*00a4*/ 	.word	0x00000000


	//----- nvinfo : EIATTR_REGCOUNT
	.align		4
.L_27:
        /*00a8*/ 	.byte	0x04, 0x2f
        /*00aa*/ 	.short	(.L_29 - .L_28)
	.align		4
.L_28:
        /*00ac*/ 	.word	index@(_Z51InputBatch_8_Input_7x7_InChannel_960_OutChannel_160PKfS0_Pfiiiiiiiiiiii)
        /*00b0*/ 	.word	0x00000020


	//----- nvinfo : EIATTR_FRAME_SIZE
	.align		4
.L_29:
        /*00b4*/ 	.byte	0x04, 0x11
        /*00b6*/ 	.short	(.L_31 - .L_30)
	.align		4
.L_30:
        /*00b8*/ 	.word	index@(_Z51InputBatch_8_Input_7x7_InChannel_960_OutChannel_160PKfS0_Pfiiiiiiiiiiii)
        /*00bc*/ 	.word	0x00000000


	//----- nvinfo : EIATTR_REGCOUNT
	.align		4
.L_31:
        /*00c0*/ 	.byte	0x04, 0x2f
        /*00c2*/ 	.short	(.L_33 - .L_32)
	.align		4
.L_32:
        /*00c4*/ 	.word	index@(_Z52InputBatch_16_Input_7x7_InChannel_960_OutChannel_160PKfS0_Pfiiiiiiiiiiii)
        /*00c8*/ 	.word	0x00000004


	//----- nvinfo : EIATTR_FRAME_SIZE
	.align		4
.L_33:
        /*00cc*/ 	.byte	0x04, 0x11
        /*00ce*/ 	.short	(.L_35 - .L_34)
	.align		4
.L_34:
        /*00d0*/ 	.word	index@(_Z52InputBatch_16_Input_7x7_InChannel_960_OutChannel_160PKfS0_Pfiiiiiiiiiiii)
        /*00d4*/ 	.word	0x00000000


	//----- nvinfo : EIATTR_MIN_STACK_SIZE
	.align		4
.L_35:
        /*00d8*/ 	.byte	0x04, 0x12
        /*00da*/ 	.short	(.L_37 - .L_36)
	.align		4
.L_36:
        /*00dc*/ 	.word	index@(_Z52InputBatch_16_Input_7x7_InChannel_960_OutChannel_160PKfS0_Pfiiiiiiiiiiii)
        /*00e0*/ 	.word	0x00000000


	//----- nvinfo : EIATTR_MIN_STACK_SIZE
	.align		4
.L_37:
        /*00e4*/ 	.byte	0x04, 0x12
        /*00e6*/ 	.short	(.L_39 - .L_38)
	.align		4
.L_38:
        /*00e8*/ 	.word	index@(_Z51InputBatch_8_Input_7x7_InChannel_960_OutChannel_160PKfS0_Pfiiiiiiiiiiii)
        /*00ec*/ 	.word	0x00000000


	//----- nvinfo : EIATTR_MIN_STACK_SIZE
	.align		4
.L_39:
        /*00f0*/ 	.byte	0x04, 0x12
        /*00f2*/ 	.short	(.L_41 - .L_40)
	.align		4
.L_40:
        /*00f4*/ 	.word	index@(_Z51InputBatch_1_Input_7x7_InChannel_960_OutChannel_160PKfS0_Pfiiiiiiiiiiii)
        /*00f8*/ 	.word	0x00000000


	//----- nvinfo : EIATTR_MIN_STACK_SIZE
	.align		4
.L_41:
        /*00fc*/ 	.byte	0x04, 0x12
        /*00fe*/ 	.short	(.L_43 - .L_42)
	.align		4
.L_42:
        /*0100*/ 	.word	index@(_Z51InputBatch_8_Input_7x7_InChannel_160_OutChannel_960PKfS0_Pfiiiiiiiiiiii)
        /*0104*/ 	.word	0x00000000


	//----- nvinfo : EIATTR_MIN_STACK_SIZE
	.align		4
.L_43:
        /*0108*/ 	.byte	0x04, 0x12
        /*010a*/ 	.short	(.L_45 - .L_44)
	.align		4
.L_44:
        /*010c*/ 	.word	index@(_Z51InputBatch_1_Input_7x7_InChannel_160_OutChannel_960PKfS0_Pfiiiiiiiiiiii)
        /*0110*/ 	.word	0x00000000


	//----- nvinfo : EIATTR_MIN_STACK_SIZE
	.align		4
.L_45:
        /*0114*/ 	.byte	0x04, 0x12
        /*0116*/ 	.short	(.L_47 - .L_46)
	.align		4
.L_46:
        /*0118*/ 	.word	index@(_Z52InputBatch_16_Input_7x7_InChannel_576_OutChannel_160PKfS0_Pfiiiiiiiiiiii)
        /*011c*/ 	.word	0x00000000


	//----- nvinfo : EIATTR_MIN_STACK_SIZE
	.align		4
.L_47:
        /*0120*/ 	.byte	0x04, 0x12
        /*0122*/ 	.short	(.L_49 - .L_48)
	.align		4
.L_48:
        /*0124*/ 	.word	index@(_Z51InputBatch_8_Input_7x7_InChannel_576_OutChannel_160PKfS0_Pfiiiiiiiiiiii)
        /*0128*/ 	.word	0x00000000


	//----- nvinfo : EIATTR_MIN_STACK_SIZE
	.align		4
.L_49:
        /*012c*/ 	.byte	0x04, 0x12
        /*012e*/ 	.short	(.L_51 - .L_50)
	.align		4
.L_50:
        /*0130*/ 	.word	index@(_Z51InputBatch_1_Input_7x7_InChannel_576_OutChannel_160PKfS0_Pfiiiiiiiiiiii)
        /*0134*/ 	.word	0x00000000


	//----- nvinfo : EIATTR_MIN_STACK_SIZE
	.align		4
.L_51:
        /*0138*/ 	.byte	0x04, 0x12
        /*013a*/ 	.short	(.L_53 - .L_52)
	.align		4
.L_52:
        /*013c*/ 	.word	index@(_Z6warmupv)
        /*0140*/ 	.word	0x00000000
.L_53:


//--------------------- .nv.compat                --------------------------
	.section	.nv.compat,"",@"SHT_CUDA_COMPAT_INFO"
	.align	4
        /*0000*/ 	.byte	0x02, 0x09, 0x00, 0x00, 0x02, 0x02, 0x01, 0x00, 0x02, 0x05, 0x05, 0x00, 0x03, 0x07, 0x01, 0x01
        /*0010*/ 	.byte	0x02, 0x03, 0x00, 0x00, 0x02, 0x06, 0x01, 0x00, 0x04, 0x0b, 0x08, 0x00, 0x09, 0x00, 0x00, 0x00
        /*0020*/ 	.byte	0x00, 0x00, 0x00, 0x00


//--------------------- .nv.info._Z52InputBatch_16_Input_7x7_InChannel_960_OutChannel_160PKfS0_Pfiiiiiiiiiiii --------------------------
	.section	.nv.info._Z52InputBatch_16_Input_7x7_InChannel_960_OutChannel_160PKfS0_Pfiiiiiiiiiiii,"",@"SHT_CUDA_INFO"
	.sectionflags	@""
	.align	4


	//----- nvinfo : EIATTR_CUDA_API_VERSION
	.align		4
        /*0000*/ 	.byte	0x04, 0x37
        /*0002*/ 	.short	(.L_55 - .L_54)
.L_54:
        /*0004*/ 	.word	0x00000082


	//----- nvinfo : EIATTR_KPARAM_INFO
	.align		4
.L_55:
        /*0008*/ 	.byte	0x04, 0x17
        /*000a*/ 	.short	(.L_57 - .L_56)
.L_56:
        /*000c*/ 	.word	0x00000000
        /*0010*/ 	.short	0x000e
        /*0012*/ 	.short	0x0044
        /*0014*/ 	.byte	0x00, 0xf0, 0x11, 0x00


	//----- nvinfo : EIATTR_KPARAM_INFO
	.align		4
.L_57:
        /*0018*/ 	.byte	0x04, 0x17
        /*001a*/ 	.short	(.L_59 - .L_58)
.L_58:
        /*001c*/ 	.word	0x00000000
        /*0020*/ 	.short	0x000d
        /*0022*/ 	.short	0x0040
        /*0024*/ 	.byte	0x00, 0xf0, 0x11, 0x00


	//----- nvinfo : EIATTR_KPARAM_INFO
	.align		4
.L_59:
        /*0028*/ 	.byte	0x04, 0x17
        /*002a*/ 	.short	(.L_61 - .L_60)
.L_60:
        /*002c*/ 	.word	0x00000000
        /*0030*/ 	.short	0x000c
        /*0032*/ 	.short	0x003c
        /*0034*/ 	.byte	0x00, 0xf0, 0x11, 0x00


	//----- nvinfo : EIATTR_KPARAM_INFO
	.align		4
.L_61:
        /*0038*/ 	.byte	0x04, 0x17
        /*003a*/ 	.short	(.L_63 - .L_62)
.L_62:
        /*003c*/ 	.word	0x00000000
        /*0040*/ 	.short	0x000b
        /*0042*/ 	.short	0x0038
        /*0044*/ 	.byte	0x00, 0xf0, 0x11, 0x00


	//----- nvinfo : EIATTR_KPARAM_INFO
	.align		4
.L_63:
        /*0048*/ 	.byte	0x04, 0x17
        /*004a*/ 	.short	(.L_65 - .L_64)
.L_64:
        /*004c*/ 	.word	0x00000000
        /*0050*/ 	.short	0x000a
        /*0052*/ 	.short	0x0034
        /*0054*/ 	.byte	0x00, 0xf0, 0x11, 0x00


	//----- nvinfo : EIATTR_KPARAM_INFO
	.align		4
.L_65:
        /*0058*/ 	.byte	0x04, 0x17
        /*005a*/ 	.short	(.L_67 - .L_66)
.L_66:
        /*005c*/ 	.word	0x00000000
        /*0060*/ 	.short	0x0009
        /*0062*/ 	.short	0x0030
        /*0064*/ 	.byte	0x00, 0xf0, 0x11, 0x00


	//----- nvinfo : EIATTR_KPARAM_INFO
	.align		4
.L_67:
        /*0068*/ 	.byte	0x04, 0x17
        /*006a*/ 	.short	(.L_69 - .L_68)
.L_68:
        /*006c*/ 	.word	0x00000000
        /*0070*/ 	.short	0x0008
        /*0072*/ 	.short	0x002c
        /*0074*/ 	.byte	0x00, 0xf0, 0x11, 0x00


	//----- nvinfo : EIATTR_KPARAM_INFO
	.align		4
.L_69:
        /*0078*/ 	.byte	0x04, 0x17
        /*007a*/ 	.short	(.L_71 - .L_70)
.L_70:
        /*007c*/ 	.word	0x00000000
        /*0080*/ 	.short	0x0007
        /*0082*/ 	.short	0x0028
        /*0084*/ 	.byte	0x00, 0xf0, 0x11, 0x00


	//----- nvinfo : EIATTR_KPARAM_INFO
	.align		4
.L_71:
        /*0088*/ 	.byte	0x04, 0x17
        /*008a*/ 	.short	(.L_73 - .L_72)
.L_72:
        /*008c*/ 	.word	0x00000000
        /*0090*/ 	.short	0x0006
        /*0092*/ 	.short	0x0024
        /*0094*/ 	.byte	0x00, 0xf0, 0x11, 0x00


	//----- nvinfo : EIATTR_KPARAM_INFO
	.align		4
.L_73:
        /*0098*/ 	.byte	0x04, 0x17
        /*009a*/ 	.short	(.L_75 - .L_74)
.L_74:
        /*009c*/ 	.word	0x00000000
        /*00a0*/ 	.short	0x0005
        /*00a2*/ 	.short	0x0020
        /*00a4*/ 	.byte	0x00, 0xf0, 0x11, 0x00


	//----- nvinfo : EIATTR_KPARAM_INFO
	.align		4
.L_75:
        /*00a8*/ 	.byte	0x04, 0x17
        /*00aa*/ 	.short	(.L_77 - .L_76)
.L_76:
        /*00ac*/ 	.word	0x00000000
        /*00b0*/ 	.short	0x0004
        /*00b2*/ 	.short	0x001c
        /*00b4*/ 	.byte	0x00, 0xf0, 0x11, 0x00


	//----- nvinfo : EIATTR_KPARAM_INFO
	.align		4
.L_77:
        /*00b8*/ 	.byte	0x04, 0x17
        /*00ba*/ 	.short	(.L_79 - .L_78)
.L_78:
        /*00bc*/ 	.word	0x00000000
        /*00c0*/ 	.short	0x0003
        /*00c2*/ 	.short	0x0018
        /*00c4*/ 	.byte	0x00, 0xf0, 0x11, 0x00


	//----- nvinfo : EIATTR_KPARAM_INFO
	.align		4
.L_79:
        /*00c8*/ 	.byte	0x04, 0x17
        /*00ca*/ 	.short	(.L_81 - .L_80)
.L_80:
        /*00cc*/ 	.word	0x00000000
        /*00d0*/ 	.short	0x0002
        /*00d2*/ 	.short	0x0010
        /*00d4*/ 	.byte	0x00, 0xf5, 0x21, 0x00


	//----- nvinfo : EIATTR_KPARAM_INFO
	.align		4
.L_81:
        /*00d8*/ 	.byte	0x04, 0x17
        /*00da*/ 	.short	(.L_83 - .L_82)
.L_82:
        /*00dc*/ 	.word	0x00000000
        /*00e0*/ 	.short	0x0001
        /*00e2*/ 	.short	0x0008
        /*00e4*/ 	.byte	0x00, 0xf5, 0x21, 0x00


	//----- nvinfo : EIATTR_KPARAM_INFO
	.align		4
.L_83:
        /*00e8*/ 	.byte	0x04, 0x17
        /*00ea*/ 	.short	(.L_85 - .L_84)
.L_84:
        /*00ec*/ 	.word	0x00000000
        /*00f0*/ 	.short	0x0000
        /*00f2*/ 	.short	0x0000
        /*00f4*/ 	.byte	0x00, 0xf5, 0x21, 0x00


	//----- nvinfo : EIATTR_SPARSE_MMA_MASK
	.align		4
.L_85:
        /*00f8*/ 	.byte	0x03, 0x50
        /*00fa*/ 	.short	0x0000


	//----- nvinfo : EIATTR_MAXREG_COUNT
	.align		4
        /*00fc*/ 	.byte	0x03, 0x1b
        /*00fe*/ 	.short	0x00ff


	//----- nvinfo : EIATTR_MERCURY_ISA_VERSION
	.align		4
        /*0100*/ 	.byte	0x03, 0x5f
        /*0102*/ 	.short	0x0101


	//----- nvinfo : EIATTR_VRC_CTA_INIT_COUNT
	.align		4
        /*0104*/ 	.byte	0x02, 0x4a
	.zero		1
	.zero		1


	//----- nvinfo : EIATTR_EXIT_INSTR_OFFSETS
	.align		4
        /*0108*/ 	.byte	0x04, 0x1c
        /*010a*/ 	.short	(.L_87 - .L_86)


	//   ....[0]....
.L_86:
        /*010c*/ 	.word	0x00000010


	//----- nvinfo : EIATTR_CBANK_PARAM_SIZE
	.align		4
.L_87:
        /*0110*/ 	.byte	0x03, 0x19
        /*0112*/ 	.short	0x0048


	//----- nvinfo : EIATTR_PARAM_CBANK
	.align		4
        /*0114*/ 	.byte	0x04, 0x0a
        /*0116*/ 	.short	(.L_89 - .L_88)
	.align		4
.L_88:
        /*0118*/ 	.word	index@(.nv.constant0._Z52InputBatch_16_Input_7x7_InChannel_960_OutChannel_160PKfS0_Pfiiiiiiiiiiii)
        /*011c*/ 	.short	0x0380
        /*011e*/ 	.short	0x0048


	//----- nvinfo : EIATTR_SW_WAR
	.align		4
.L_89:
        /*0120*/ 	.byte	0x04, 0x36
        /*0122*/ 	.short	(.L_91 - .L_90)
.L_90:
        /*0124*/ 	.word	0x00000008
.L_91:


//--------------------- .nv.info._Z51InputBatch_8_Input_7x7_InChannel_960_OutChannel_160PKfS0_Pfiiiiiiiiiiii --------------------------
	.section	.nv.info._Z51InputBatch_8_Input_7x7_InChannel_960_OutChannel_160PKfS0_Pfiiiiiiiiiiii,"",@"SHT_CUDA_INFO"
	.sectionflags	@""
	.align	4


	//----- nvinfo : EIATTR_CUDA_API_VERSION
	.align		4
        /*0000*/ 	.byte	0x04, 0x37
        /*0002*/ 	.short	(.L_93 - .L_92)
.L_92:
        /*0004*/ 	.word	0x00000082


	//----- nvinfo : EIATTR_KPARAM_INFO
	.align		4
.L_93:
        /*0008*/ 	.byte	0x04, 0x17
        /*000a*/ 	.short	(.L_95 - .L_94)
.L_94:
        /*000c*/ 	.word	0x00000000
        /*0010*/ 	.short	0x000e
        /*0012*/ 	.short	0x0044
        /*0014*/ 	.byte	0x00, 0xf0, 0x11, 0x00


	//----- nvinfo : EIATTR_KPARAM_INFO
	.align		4
.L_95:
        /*0018*/ 	.byte	0x04, 0x17
        /*001a*/ 	.short	(.L_97 - .L_96)
.L_96:
        /*001c*/ 	.word	0x00000000
        /*0020*/ 	.short	0x000d
        /*0022*/ 	.short	0x0040
        /*0024*/ 	.byte	0x00, 0xf0, 0x11, 0x00


	//----- nvinfo : EIATTR_KPARAM_INFO
	.align		4
.L_97:
        /*0028*/ 	.byte	0x04, 0x17
        /*002a*/ 	.short	(.L_99 - .L_98)
.L_98:
        /*002c*/ 	.word	0x00000000
        /*0030*/ 	.short	0x000c
        /*0032*/ 	.short	0x003c
        /*0034*/ 	.byte	0x00, 0xf0, 0x11, 0x00


	//----- nvinfo : EIATTR_KPARAM_INFO
	.align		4
.L_99:
        /*0038*/ 	.byte	0x04, 0x17
        /*003a*/ 	.short	(.L_101 - .L_100)
.L_100:
        /*003c*/ 	.word	0x00000000
        /*0040*/ 	.short	0x000b
        /*0042*/ 	.short	0x0038
        /*0044*/ 	.byte	0x00, 0xf0, 0x11, 0x00


	//----- nvinfo : EIATTR_KPARAM_INFO
	.align		4
.L_101:
        /*0048*/ 	.byte	0x04, 0x17
        /*004a*/ 	.short	(.L_103 - .L_102)
.L_102:
        /*004c*/ 	.word	0x00000000
        /*0050*/ 	.short	0x000a
        /*0052*/ 	.short	0x0034
        /*0054*/ 	.byte	0x00, 0xf0, 0x11, 0x00


	//----- nvinfo : EIATTR_KPARAM_INFO
	.align		4
.L_103:
        /*0058*/ 	.byte	0x04, 0x17
        /*005a*/ 	.short	(.L_105 - .L_104)
.L_104:
        /*005c*/ 	.word	0x00000000
        /*0060*/ 	.short	0x0009
        /*0062*/ 	.short	0x0030
        /*0064*/ 	.byte	0x00, 0xf0, 0x11, 0x00


	//----- nvinfo : EIATTR_KPARAM_INFO
	.align		4
.L_105:
        /*0068*/ 	.byte	0x04, 0x17
        /*006a*/ 	.short	(.L_107 - .L_106)
.L_106:
        /*006c*/ 	.word	0x00000000
        /*0070*/ 	.short	0x0008
        /*0072*/ 	.short	0x002c
        /*0074*/ 	.byte	0x00, 0xf0, 0x11, 0x00


	//----- nvinfo : EIATTR_KPARAM_INFO
	.align		4
.L_107:
        /*0078*/ 	.byte	0x04, 0x17
        /*007a*/ 	.short	(.L_109 - .L_108)
.L_108:
        /*007c*/ 	.word	0x00000000
        /*0080*/ 	.short	0x0007
        /*0082*/ 	.short	0x0028
        /*0084*/ 	.byte	0x00, 0xf0, 0x11, 0x00


	//----- nvinfo : EIATTR_KPARAM_INFO
	.align		4
.L_109:
        /*0088*/ 	.byte	0x04, 0x17
        /*008a*/ 	.short	(.L_111 - .L_110)
.L_110:
        /*008c*/ 	.word	0x00000000
        /*0090*/ 	.short	0x0006
        /*0092*/ 	.short	0x0024
        /*0094*/ 	.byte	0x00, 0xf0, 0x11, 0x00


	//----- nvinfo : EIATTR_KPARAM_INFO
	.align		4
.L_111:
        /*0098*/ 	.byte	0x04, 0x17
        /*009a*/ 	.short	(.L_113 - .L_112)
.L_112:
        /*009c*/ 	.word	0x00000000
        /*00a0*/ 	.short	0x0005
        /*00a2*/ 	.short	0x0020
        /*00a4*/ 	.byte	0x00, 0xf0, 0x11, 0x00


	//----- nvinfo : EIATTR_KPARAM_INFO
	.align		4
.L_113:
        /*00a8*/ 	.byte	0x04, 0x17
        /*00aa*/ 	.short	(.L_115 - .L_114)
.L_114:
        /*00ac*/ 	.word	0x00000000
        /*00b0*/ 	.short	0x0004
        /*00b2*/ 	.short	0x001c
        /*00b4*/ 	.byte	0x00, 0xf0, 0x11, 0x00


	//----- nvinfo : EIATTR_KPARAM_INFO
	.align		4
.L_115:
        /*00b8*/ 	.byte	0x04, 0x17
        /*00ba*/ 	.short	(.L_117 - .L_116)
.L_116:
        /*00bc*/ 	.word	0x00000000
        /*00c0*/ 	.short	0x0003
        /*00c2*/ 	.short	0x0018
        /*00c4*/ 	.byte	0x00, 0xf0, 0x11, 0x00


	//----- nvinfo : EIATTR_KPARAM_INFO
	.align		4
.L_117:
        /*00c8*/ 	.byte	0x04, 0x17
        /*00ca*/ 	.short	(.L_119 - .L_118)
.L_118:
        /*00cc*/ 	.word	0x00000000
        /*00d0*/ 	.short	0x0002
        /*00d2*/ 	.short	0x0010
        /*00d4*/ 	.byte	0x00, 0xf5, 0x21, 0x00


	//----- nvinfo : EIATTR_KPARAM_INFO
	.align		4
.L_119:
        /*00d8*/ 	.byte	0x04, 0x17
        /*00da*/ 	.short	(.L_121 - .L_120)
.L_120:
        /*00dc*/ 	.word	0x00000000
        /*00e0*/ 	.short	0x0001
        /*00e2*/ 	.short	0x0008
        /*00e4*/ 	.byte	0x00, 0xf5, 0x21, 0x00


	//----- nvinfo : EIATTR_KPARAM_INFO
	.align		4
.L_121:
        /*00e8*/ 	.byte	0x04, 0x17
        /*00ea*/ 	.short	(.L_123 - .L_122)
.L_122:
        /*00ec*/ 	.word	0x00000000
        /*00f0*/ 	.short	0x0000
        /*00f2*/ 	.short	0x0000
        /*00f4*/ 	.byte	0x00, 0xf5, 0x21, 0x00


	//----- nvinfo : EIATTR_SPARSE_MMA_MASK
	.align		4
.L_123:
        /*00f8*/ 	.byte	0x03, 0x50
        /*00fa*/ 	.short	0x0000


	//----- nvinfo : EIATTR_MAXREG_COUNT
	.align		4
        /*00fc*/ 	.byte	0x03, 0x1b
        /*00fe*/ 	.short	0x00ff


	//----- nvinfo : EIATTR_MERCURY_ISA_VERSION
	.align		4
        /*0100*/ 	.byte	0x03, 0x5f
        /*0102*/ 	.short	0x0101


	//----- nvinfo : EIATTR_VRC_CTA_INIT_COUNT
	.align		4
        /*0104*/ 	.byte	0x02, 0x4a
	.zero		1
	.zero		1


	//----- nvinfo : EIATTR_EXIT_INSTR_OFFSETS
	.align		4
        /*0108*/ 	.byte	0x04, 0x1c
        /*010a*/ 	.short	(.L_125 - .L_124)


	//   ....[0]....
.L_124:
        /*010c*/ 	.word	0x00000b20


	//----- nvinfo : EIATTR_CBANK_PARAM_SIZE
	.align		4
.L_125:
        /*0110*/ 	.byte	0x03, 0x19
        /*0112*/ 	.short	0x0048


	//----- nvinfo : EIATTR_PARAM_CBANK
	.align		4
        /*0114*/ 	.byte	0x04, 0x0a
        /*0116*/ 	.short	(.L_127 - .L_126)
	.align		4
.L_126:
        /*0118*/ 	.word	index@(.nv.constant0._Z51InputBatch_8_Input_7x7_InChannel_960_OutChannel_160PKfS0_Pfiiiiiiiiiiii)
        /*011c*/ 	.short	0x0380
        /*011e*/ 	.short	0x0048


	//----- nvinfo : EIATTR_SW_WAR
	.align		4
.L_127:
        /*0120*/ 	.byte	0x04, 0x36
        /*0122*/ 	.short	(.L_129 - .L_128)
.L_128:
        /*0124*/ 	.word	0x00000008
.L_129:


//--------------------- .nv.info._Z51InputBatch_1_Input_7x7_InChannel_960_OutChannel_160PKfS0_Pfiiiiiiiiiiii --------------------------
	.section	.nv.info._Z51InputBatch_1_Input_7x7_InChannel_960_OutChannel_160PKfS0_Pfiiiiiiiiiiii,"",@"SHT_CUDA_INFO"
	.sectionflags	@""
	.align	4


	//----- nvinfo : EIATTR_CUDA_API_VERSION
	.align		4
        /*0000*/ 	.byte	0x04, 0x37
        /*0002*/ 	.short	(.L_131 - .L_130)
.L_130:
        /*0004*/ 	.word	0x00000082


	//----- nvinfo : EIATTR_KPARAM_INFO
	.align		4
.L_131:
        /*0008*/ 	.byte	0x04, 0x17
        /*000a*/ 	.short	(.L_133 - .L_132)
.L_132:
        /*000c*/ 	.word	0x00000000
        /*0010*/ 	.short	0x000e
        /*0012*/ 	.short	0x0044
        /*0014*/ 	.byte	0x00, 0xf0, 0x11, 0x00


	//----- nvinfo : EIATTR_KPARAM_INFO
	.align		4
.L_133:
        /*0018*/ 	.byte	0x04, 0x17
        /*001a*/ 	.short	(.L_135 - .L_134)
.L_134:
        /*001c*/ 	.word	0x00000000
        /*0020*/ 	.short	0x000d
        /*0022*/ 	.short	0x0040
        /*0024*/ 	.byte	0x00, 0xf0, 0x11, 0x00


	//----- nvinfo : EIATTR_KPARAM_INFO
	.align		4
.L_135:
        /*0028*/ 	.byte	0x04, 0x17
        /*002a*/ 	.short	(.L_137 - .L_136)
.L_136:
        /*002c*/ 	.word	0x00000000
        /*0030*/ 	.short	0x000c
        /*0032*/ 	.short	0x003c
        /*0034*/ 	.byte	0x00, 0xf0, 0x11, 0x00


	//----- nvinfo : EIATTR_KPARAM_INFO
	.align		4
.L_137:
        /*0038*/ 	.byte	0x04, 0x17
        /*003a*/ 	.short	(.L_139 - .L_138)
.L_138:
        /*003c*/ 	.word	0x00000000
        /*0040*/ 	.short	0x000b
        /*0042*/ 	.short	0x0038
        /*0044*/ 	.byte	0x00, 0xf0, 0x11, 0x00


	//----- nvinfo : EIATTR_KPARAM_INFO
	.align		4
.L_139:
        /*0048*/ 	.byte	0x04, 0x17
        /*004a*/ 	.short	(.L_141 - .L_140)
.L_140:
        /*004c*/ 	.word	0x00000000
        /*0050*/ 	.short	0x000a
        /*0052*/ 	.short	0x0034
        /*0054*/ 	.byte	0x00, 0xf0, 0x11, 0x00


	//----- nvinfo : EIATTR_KPARAM_INFO
	.align		4
.L_141:
        /*0058*/ 	.byte	0x04, 0x17
        /*005a*/ 	.short	(.L_143 - .L_142)
.L_142:
        /*005c*/ 	.word	0x00000000
        /*0060*/ 	.short	0x0009
        /*0062*/ 	.short	0x0030
        /*0064*/ 	.byte	0x00, 0xf0, 0x11, 0x00


	//----- nvinfo : EIATTR_KPARAM_INFO
	.align		4
.L_143:
        /*0068*/ 	.byte	0x04, 0x17
        /*006a*/ 	.short	(.L_145 - .L_144)
.L_144:
        /*006c*/ 	.word	0x00000000
        /*0070*/ 	.short	0x0008
        /*0072*/ 	.short	0x002c
        /*0074*/ 	.byte	0x00, 0xf0, 0x11, 0x00


	//----- nvinfo : EIATTR_KPARAM_INFO
	.align		4
.L_145:
        /*0078*/ 	.byte	0x04, 0x17
        /*007a*/ 	.short	(.L_147 - .L_146)
.L_146:
        /*007c*/ 	.word	0x00000000
        /*0080*/ 	.short	0x0007
        /*0082*/ 	.short	0x0028
        /*0084*/ 	.byte	0x00, 0xf0, 0x11, 0x00


	//----- nvinfo : EIATTR_KPARAM_INFO
	.align		4
.L_147:
        /*0088*/ 	.byte	0x04, 0x17
        /*008a*/ 	.short	(.L_149 - .L_148)
.L_148:
        /*008c*/ 	.word	0x00000000
        /*0090*/ 	.short	0x0006
        /*0092*/ 	.short	0x0024
        /*0094*/ 	.byte	0x00, 0xf0, 0x11, 0x00


	//----- nvinfo : EIATTR_KPARAM_INFO
	.align		4
.L_149:
        /*0098*/ 	.byte	0x04, 0x17
        /*009a*/ 	.short	(.L_151 - .L_150)
.L_150:
        /*009c*/ 	.word	0x00000000
        /*00a0*/ 	.short	0x0005
        /*00a2*/ 	.short	0x0020
        /*00a4*/ 	.byte	0x00, 0xf0, 0x11, 0x00


	//----- nvinfo : EIATTR_KPARAM_INFO
	.align		4
.L_151:
        /*00a8*/ 	.byte	0x04, 0x17
        /*00aa*/ 	.short	(.L_153 - .L_152)
.L_152:
        /*00ac*/ 	.word	0x00000000
        /*00b0*/ 	.short	0x0004
        /*00b2*/ 	.short	0x001c
        /*00b4*/ 	.byte	0x00, 0xf0, 0x11, 0x00


	//----- nvinfo : EIATTR_KPARAM_INFO
	.align		4
.L_153:
        /*00b8*/ 	.byte	0x04, 0x17
        /*00ba*/ 	.short	(.L_155 - .L_154)
.L_154:
        /*00bc*/ 	.word	0x00000000
        /*00c0*/ 	.short	0x0003
        /*00c2*/ 	.short	0x0018
        /*00c4*/ 	.byte	0x00, 0xf0, 0x11, 0x00


	//----- nvinfo : EIATTR_KPARAM_INFO
	.align		4
.L_155:
        /*00c8*/ 	.byte	0x04, 0x17
        /*00ca*/ 	.short	(.L_157 - .L_156)
.L_156:
        /*00cc*/ 	.word	0x00000000
        /*00d0*/ 	.short	0x0002
        /*00d2*/ 	.short	0x0010
        /*00d4*/ 	.byte	0x00, 0xf5, 0x21, 0x00


	//----- nvinfo : EIATTR_KPARAM_INFO
	.align		4
.L_157:
        /*00d8*/ 	.byte	0x04, 0x17
        /*00da*/ 	.short	(.L_159 - .L_158)
.L_158:
        /*00dc*/ 	.word	0x00000000
        /*00e0*/ 	.short	0x0001
        /*00e2*/ 	.short	0x0008
        /*00e4*/ 	.byte	0x00, 0xf5, 0x21, 0x00


	//----- nvinfo : EIATTR_KPARAM_INFO
	.align		4
.L_159:
        /*00e8*/ 	.byte	0x04, 0x17
        /*00ea*/ 	.short	(.L_161 - .L_160)
.L_160:
        /*00ec*/ 	.word	0x00000000
        /*00f0*/ 	.short	0x0000
        /*00f2*/ 	.short	0x0000
        /*00f4*/ 	.byte	0x00, 0xf5, 0x21, 0x00


	//----- nvinfo : EIATTR_SPARSE_MMA_MASK
	.align		4
.L_161:
        /*00f8*/ 	.byte	0x03, 0x50
        /*00fa*/ 	.short	0x0000


	//----- nvinfo : EIATTR_MAXREG_COUNT
	.align		4
        /*00fc*/ 	.byte	0x03, 0x1b
        /*00fe*/ 	.short	0x00ff


	//----- nvinfo : EIATTR_MERCURY_ISA_VERSION
	.align		4
        /*0100*/ 	.byte	0x03, 0x5f
        /*0102*/ 	.short	0x0101


	//----- nvinfo : EIATTR_VRC_CTA_INIT_COUNT
	.align		4
        /*0104*/ 	.byte	0x02, 0x4a
	.zero		1
	.zero		1


	//----- nvinfo : EIATTR_EXIT_INSTR_OFFSETS
	.align		4
        /*0108*/ 	.byte	0x04, 0x1c
        /*010a*/ 	.short	(.L_163 - .L_162)


	//   ....[0]....
.L_162:
        /*010c*/ 	.word	0x00000b20


	//----- nvinfo : EIATTR_CBANK_PARAM_SIZE
	.align		4
.L_163:
        /*0110*/ 	.byte	0x03, 0x19
        /*0112*/ 	.short	0x0048


	//----- nvinfo : EIATTR_PARAM_CBANK
	.align		4
        /*0114*/ 	.byte	0x04, 0x0a
        /*0116*/ 	.short	(.L_165 - .L_164)
	.align		4
.L_164:
        /*0118*/ 	.word	index@(.nv.constant0._Z51InputBatch_1_Input_7x7_InChannel_960_OutChannel_160PKfS0_Pfiiiiiiiiiiii)
        /*011c*/ 	.short	0x0380
        /*011e*/ 	.short	0x0048


	//----- nvinfo : EIATTR_SW_WAR
	.align		4
.L_165:
        /*0120*/ 	.byte	0x04, 0x36
        /*0122*/ 	.short	(.L_167 - .L_166)
.L_166:
        /*0124*/ 	.word	0x00000008
.L_167:


//--------------------- .nv.info._Z51InputBatch_8_Input_7x7_InChannel_160_OutChannel_960PKfS0_Pfiiiiiiiiiiii --------------------------
	.section	.nv.info._Z51InputBatch_8_Input_7x7_InChannel_160_OutChannel_960PKfS0_Pfiiiiiiiiiiii,"",@"SHT_CUDA_INFO"
	.sectionflags	@""
	.align	4


	//----- nvinfo : EIATTR_CUDA_API_VERSION
	.align		4
        /*0000*/ 	.byte	0x04, 0x37
        /*0002*/ 	.short	(.L_169 - .L_168)
.L_168:
        /*0004*/ 	.word	0x00000082


	//----- nvinfo : EIATTR_KPARAM_INFO
	.align		4
.L_169:
        /*0008*/ 	.byte	0x04, 0x17
        /*000a*/ 	.short	(.L_171 - .L_170)
.L_170:
        /*000c*/ 	.word	0x00000000
        /*0010*/ 	.short	0x000e
        /*0012*/ 	.short	0x0044
        /*0014*/ 	.byte	0x00, 0xf0, 0x11, 0x00


	//----- nvinfo : EIATTR_KPARAM_INFO
	.align		4
.L_171:
        /*0018*/ 	.byte	0x04, 0x17
        /*001a*/ 	.short	(.L_173 - .L_172)
.L_172:
        /*001c*/ 	.word	0x00000000
        /*0020*/ 	.short	0x000d
        /*0022*/ 	.short	0x0040
        /*0024*/ 	.byte	0x00, 0xf0, 0x11, 0x00


	//----- nvinfo : EIATTR_KPARAM_INFO
	.align		4
.L_173:
        /*0028*/ 	.byte	0x04, 0x17
        /*002a*/ 	.short	(.L_175 - .L_174)
.L_174:
        /*002c*/ 	.word	0x00000000
        /*0030*/ 	.short	0x000c
        /*0032*/ 	.short	0x003c
        /*0034*/ 	.byte	0x00, 0xf0, 0x11, 0x00


	//----- nvinfo : EIATTR_KPARAM_INFO
	.align		4
.L_175:
        /*0038*/ 	.byte	0x04, 0x17
        /*003a*/ 	.short	(.L_177 - .L_176)
.L_176:
        /*003c*/ 	.word	0x00000000
        /*0040*/ 	.short	0x000b
        /*0042*/ 	.short	0x0038
        /*0044*/ 	.byte	0x00, 0xf0, 0x11, 0x00


	//----- nvinfo : EIATTR_KPARAM_INFO
	.align		4
.L_177:
        /*0048*/ 	.byte	0x04, 0x17
        /*004a*/ 	.short	(.L_179 - .L_178)
.L_178:
        /*004c*/ 	.word	0x00000000
        /*0050*/ 	.short	0x000a
        /*0052*/ 	.short	0x0034
        /*0054*/ 	.byte	0x00, 0xf0, 0x11, 0x00


	//----- nvinfo : EIATTR_KPARAM_INFO
	.align		4
.L_179:
        /*0058*/ 	.byte	0x04, 0x17
        /*005a*/ 	.short	(.L_181 - .L_180)
.L_180:
        /*005c*/ 	.word	0x00000000
        /*0060*/ 	.short	0x0009
        /*0062*/ 	.short	0x0030
        /*0064*/ 	.byte	0x00, 0xf0, 0x11, 0x00


	//----- nvinfo : EIATTR_KPARAM_INFO
	.align		4
.L_181:
        /*0068*/ 	.byte	0x04, 0x17
        /*006a*/ 	.short	(.L_183 - .L_182)
.L_182:
        /*006c*/ 	.word	0x00000000
        /*0070*/ 	.short	0x0008
        /*0072*/ 	.short	0x002c
        /*0074*/ 	.byte	0x00, 0xf0, 0x11, 0x00


	//----- nvinfo : EIATTR_KPARAM_INFO
	.align		4
.L_183:
        /*0078*/ 	.byte	0x04, 0x17
        /*007a*/ 	.short	(.L_185 - .L_184)
.L_184:
        /*007c*/ 	.word	0x00000000
        /*0080*/ 	.short	0x0007
        /*0082*/ 	.short	0x0028
        /*0084*/ 	.byte	0x00, 0xf0, 0x11, 0x00


	//----- nvinfo : EIATTR_KPARAM_INFO
	.align		4
.L_185:
        /*0088*/ 	.byte	0x04, 0x17
        /*008a*/ 	.short	(.L_187 - .L_186)
.L_186:
        /*008c*/ 	.word	0x00000000
        /*0090*/ 	.short	0x0006
        /*0092*/ 	.short	0x0024
        /*0094*/ 	.byte	0x00, 0xf0, 0x11, 0x00


	//----- nvinfo : EIATTR_KPARAM_INFO
	.align		4
.L_187:
        /*0098*/ 	.byte	0x04, 0x17
        /*009a*/ 	.short	(.L_189 - .L_188)
.L_188:
        /*009c*/ 	.word	0x00000000
        /*00a0*/ 	.short	0x0005
        /*00a2*/ 	.short	0x0020
        /*00a4*/ 	.byte	0x00, 0xf0, 0x11, 0x00


	//----- nvinfo : EIATTR_KPARAM_INFO
	.align		4
.L_189:
        /*00a8*/ 	.byte	0x04, 0x17
        /*00aa*/ 	.short	(.L_191 - .L_190)
.L_190:
        /*00ac*/ 	.word	0x00000000
        /*00b0*/ 	.short	0x0004
        /*00b2*/ 	.short	0x001c
        /*00b4*/ 	.byte	0x00, 0xf0, 0x11, 0x00


	//----- nvinfo : EIATTR_KPARAM_INFO
	.align		4
.L_191:
        /*00b8*/ 	.byte	0x04, 0x17
        /*00ba*/ 	.short	(.L_193 - .L_192)
.L_192:
        /*00bc*/ 	.word	0x00000000
        /*00c0*/ 	.short	0x0003
        /*00c2*/ 	.short	0x0018
        /*00c4*/ 	.byte	0x00, 0xf0, 0x11, 0x00


	//----- nvinfo : EIATTR_KPARAM_INFO
	.align		4
.L_193:
        /*00c8*/ 	.byte	0x04, 0x17
        /*00ca*/ 	.short	(.L_195 - .L_194)
.L_194:
        /*00cc*/ 	.word	0x00000000
        /*00d0*/ 	.short	0x0002
        /*00d2*/ 	.short	0x0010
        /*00d4*/ 	.byte	0x00, 0xf5, 0x21, 0x00


	//----- nvinfo : EIATTR_KPARAM_INFO
	.align		4
.L_195:
        /*00d8*/ 	.byte	0x04, 0x17
        /*00da*/ 	.short	(.L_197 - .L_196)
.L_196:
        /*00dc*/ 	.word	0x00000000
        /*00e0*/ 	.short	0x0001
        /*00e2*/ 	.short	0x0008
        /*00e4*/ 	.byte	0x00, 0xf5, 0x21, 0x00


	//----- nvinfo : EIATTR_KPARAM_INFO
	.align		4
.L_197:
        /*00e8*/ 	.byte	0x04, 0x17
        /*00ea*/ 	.short	(.L_199 - .L_198)
.L_198:
        /*00ec*/ 	.word	0x00000000
        /*00f0*/ 	.short	0x0000
        /*00f2*/ 	.short	0x0000
        /*00f4*/ 	.byte	0x00, 0xf5, 0x21, 0x00


	//----- nvinfo : EIATTR_SPARSE_MMA_MASK
	.align		4
.L_199:
        /*00f8*/ 	.byte	0x03, 0x50
        /*00fa*/ 	.short	0x0000


	//----- nvinfo : EIATTR_MAXREG_COUNT
	.align		4
        /*00fc*/ 	.byte	0x03, 0x1b
        /*00fe*/ 	.short	0x00ff


	//----- nvinfo : EIATTR_MERCURY_ISA_VERSION
	.align		4
        /*0100*/ 	.byte	0x03, 0x5f
        /*0102*/ 	.short	0x0101


	//----- nvinfo : EIATTR_VRC_CTA_INIT_COUNT
	.align		4
        /*0104*/ 	.byte	0x02, 0x4a
	.zero		1
	.zero		1


	//----- nvinfo : EIATTR_EXIT_INSTR_OFFSETS
	.align		4
        /*0108*/ 	.byte	0x04, 0x1c
        /*010a*/ 	.short	(.L_201 - .L_200)


	//   ....[0]....
.L_200:
        /*010c*/ 	.word	0x00000010


	//----- nvinfo : EIATTR_CBANK_PARAM_SIZE
	.align		4
.L_201:
        /*0110*/ 	.byte	0x03, 0x19
        /*0112*/ 	.short	0x0048


	//----- nvinfo : EIATTR_PARAM_CBANK
	.align		4
        /*0114*/ 	.byte	0x04, 0x0a
        /*0116*/ 	.short	(.L_203 - .L_202)
	.align		4
.L_202:
        /*0118*/ 	.word	index@(.nv.constant0._Z51InputBatch_8_Input_7x7_InChannel_160_OutChannel_960PKfS0_Pfiiiiiiiiiiii)
        /*011c*/ 	.short	0x0380
        /*011e*/ 	.short	0x0048


	//----- nvinfo : EIATTR_SW_WAR
	.align		4
.L_203:
        /*0120*/ 	.byte	0x04, 0x36
        /*0122*/ 	.short	(.L_205 - .L_204)
.L_204:
        /*0124*/ 	.word	0x00000008
.L_205:


//--------------------- .nv.info._Z51InputBatch_1_Input_7x7_InChannel_160_OutChannel_960PKfS0_Pfiiiiiiiiiiii --------------------------
	.section	.nv.info._Z51InputBatch_1_Input_7x7_InChannel_160_OutChannel_960PKfS0_Pfiiiiiiiiiiii,"",@"SHT_CUDA_INFO"
	.sectionflags	@""
	.align	4


	//----- nvinfo : EIATTR_CUDA_API_VERSION
	.align		4
        /*0000*/ 	.byte	0x04, 0x37
        /*0002*/ 	.short	(.L_207 - .L_206)
.L_206:
        /*0004*/ 	.word	0x00000082


	//----- nvinfo : EIATTR_KPARAM_INFO
	.align		4
.L_207:
        /*0008*/ 	.byte	0x04, 0x17
        /*000a*/ 	.short	(.L_209 - .L_208)
.L_208:
        /*000c*/ 	.word	0x00000000
        /*0010*/ 	.short	0x000e
        /*0012*/ 	.short	0x0044
        /*0014*/ 	.byte	0x00, 0xf0, 0x11, 0x00


	//----- nvinfo : EIATTR_KPARAM_INFO
	.align		4
.L_209:
        /*0018*/ 	.byte	0x04, 0x17
        /*001a*/ 	.short	(.L_211 - .L_210)
.L_210:
        /*001c*/ 	.word	0x00000000
        /*0020*/ 	.short	0x000d
        /*0022*/ 	.short	0x0040
        /*0024*/ 	.byte	0x00, 0xf0, 0x11, 0x00


	//----- nvinfo : EIATTR_KPARAM_INFO
	.align		4
.L_211:
        /*0028*/ 	.byte	0x04, 0x17
        /*002a*/ 	.short	(.L_213 - .L_212)
.L_212:
        /*002c*/ 	.word	0x00000000
        /*0030*/ 	.short	0x000c
        /*0032*/ 	.short	0x003c
        /*0034*/ 	.byte	0x00, 0xf0, 0x11, 0x00


	//----- nvinfo : EIATTR_KPARAM_INFO
	.align		4
.L_213:
        /*0038*/ 	.byte	0x04, 0x17
        /*003a*/ 	.short	(.L_215 - .L_214)
.L_214:
        /*003c*/ 	.word	0x00000000
        /*0040*/ 	.short	0x000b
        /*0042*/ 	.short	0x0038
        /*0044*/ 	.byte	0x00, 0xf0, 0x11, 0x00


	//----- nvinfo : EIATTR_KPARAM_INFO
	.align		4
.L_215:
        /*0048*/ 	.byte	0x04, 0x17
        /*004a*/ 	.short	(.L_217 - .L_216)
.L_216:
        /*004c*/ 	.word	0x00000000
        /*0050*/ 	.short	0x000a
        /*0052*/ 	.short	0x0034
        /*0054*/ 	.byte	0x00, 0xf0, 0x11, 0x00


	//----- nvinfo : EIATTR_KPARAM_INFO
	.align		4
.L_217:
        /*0058*/ 	.byte	0x04, 0x17
        /*005a*/ 	.short	(.L_219 - .L_218)
.L_218:
        /*005c*/ 	.word	0x00000000
        /*0060*/ 	.short	0x0009
        /*0062*/ 	.short	0x0030
        /*0064*/ 	.byte	0x00, 0xf0, 0x11, 0x00


	//----- nvinfo : EIATTR_KPARAM_INFO
	.align		4
.L_219:
        /*0068*/ 	.byte	0x04, 0x17
        /*006a*/ 	.short	(.L_221 - .L_220)
.L_220:
        /*006c*/ 	.word	0x00000000
        /*0070*/ 	.short	0x0008
        /*0072*/ 	.short	0x002c
        /*0074*/ 	.byte	0x00, 0xf0, 0x11, 0x00


	//----- nvinfo : EIATTR_KPARAM_INFO
	.align		4
.L_221:
        /*0078*/ 	.byte	0x04, 0x17
        /*007a*/ 	.short	(.L_223 - .L_222)
.L_222:
        /*007c*/ 	.word	0x00000000
        /*0080*/ 	.short	0x0007
        /*0082*/ 	.short	0x0028
        /*0084*/ 	.byte	0x00, 0xf0, 0x11, 0x00


	//----- nvinfo : EIATTR_KPARAM_INFO
	.align		4
.L_223:
        /*0088*/ 	.byte	0x04, 0x17
        /*008a*/ 	.short	(.L_225 - .L_224)
.L_224:
        /*008c*/ 	.word	0x00000000
        /*0090*/ 	.short	0x0006
        /*0092*/ 	.short	0x0024
        /*0094*/ 	.byte	0x00, 0xf0, 0x11, 0x00


	//----- nvinfo : EIATTR_KPARAM_INFO
	.align		4
.L_225:
        /*0098*/ 	.byte	0x04, 0x17
        /*009a*/ 	.short	(.L_227 - .L_226)
.L_226:
        /*009c*/ 	.word	0x00000000
        /*00a0*/ 	.short	0x0005
        /*00a2*/ 	.short	0x0020
        /*00a4*/ 	.byte	0x00, 0xf0, 0x11, 0x00


	//----- nvinfo : EIATTR_KPARAM_INFO
	.align		4
.L_227:
        /*00a8*/ 	.byte	0x04, 0x17
        /*00aa*/ 	.short	(.L_229 - .L_228)
.L_228:
        /*00ac*/ 	.word	0x00000000
        /*00b0*/ 	.short	0x0004
        /*00b2*/ 	.short	0x001c
        /*00b4*/ 	.byte	0x00, 0xf0, 0x11, 0x00


	//----- nvinfo : EIATTR_KPARAM_INFO
	.align		4
.L_229:
        /*00b8*/ 	.byte	0x04, 0x17
        /*00ba*/ 	.short	(.L_231 - .L_230)
.L_230:
        /*00bc*/ 	.word	0x00000000
        /*00c0*/ 	.short	0x0003
        /*00c2*/ 	.short	0x0018
        /*00c4*/ 	.byte	0x00, 0xf0, 0x11, 0x00


	//----- nvinfo : EIATTR_KPARAM_INFO
	.align		4
.L_231:
        /*00c8*/ 	.byte	0x04, 0x17
        /*00ca*/ 	.short	(.L_233 - .L_232)
.L_232:
        /*00cc*/ 	.word	0x00000000
        /*00d0*/ 	.short	0x0002
        /*00d2*/ 	.short	0x0010
        /*00d4*/ 	.byte	0x00, 0xf5, 0x21, 0x00


	//----- nvinfo : EIATTR_KPARAM_INFO
	.align		4
.L_233:
        /*00d8*/ 	.byte	0x04, 0x17
        /*00da*/ 	.short	(.L_235 - .L_234)
.L_234:
        /*00dc*/ 	.word	0x00000000
        /*00e0*/ 	.short	0x0001
        /*00e2*/ 	.short	0x0008
        /*00e4*/ 	.byte	0x00, 0xf5, 0x21, 0x00


	//----- nvinfo : EIATTR_KPARAM_INFO
	.align		4
.L_235:
        /*00e8*/ 	.byte	0x04, 0x17
        /*00ea*/ 	.short	(.L_237 - .L_236)
.L_236:
        /*00ec*/ 	.word	0x00000000
        /*00f0*/ 	.short	0x0000
        /*00f2*/ 	.short	0x0000
        /*00f4*/ 	.byte	0x00, 0xf5, 0x21, 0x00


	//----- nvinfo : EIATTR_SPARSE_MMA_MASK
	.align		4
.L_237:
        /*00f8*/ 	.byte	0x03, 0x50
        /*00fa*/ 	.short	0x0000


	//----- nvinfo : EIATTR_MAXREG_COUNT
	.align		4
        /*00fc*/ 	.byte	0x03, 0x1b
        /*00fe*/ 	.short	0x00ff


	//----- nvinfo : EIATTR_MERCURY_ISA_VERSION
	.align		4
        /*0100*/ 	.byte	0x03, 0x5f
        /*0102*/ 	.short	0x0101


	//----- nvinfo : EIATTR_VRC_CTA_INIT_COUNT
	.align		4
        /*0104*/ 	.byte	0x02, 0x4a
	.zero		1
	.zero		1


	//----- nvinfo : EIATTR_EXIT_INSTR_OFFSETS
	.align		4
        /*0108*/ 	.byte	0x04, 0x1c
        /*010a*/ 	.short	(.L_239 - .L_238)


	//   ....[0]....
.L_238:
        /*010c*/ 	.word	0x00000b20


	//----- nvinfo : EIATTR_CBANK_PARAM_SIZE
	.align		4
.L_239:
        /*0110*/ 	.byte	0x03, 0x19
        /*0112*/ 	.short	0x0048


	//----- nvinfo : EIATTR_PARAM_CBANK
	.align		4
        /*0114*/ 	.byte	0x04, 0x0a
        /*0116*/ 	.short	(.L_241 - .L_240)
	.align		4
.L_240:
        /*0118*/ 	.word	index@(.nv.constant0._Z51InputBatch_1_Input_7x7_InChannel_160_OutChannel_960PKfS0_Pfiiiiiiiiiiii)
        /*011c*/ 	.short	0x0380
        /*011e*/ 	.short	0x0048


	//----- nvinfo : EIATTR_SW_WAR
	.align		4
.L_241:
        /*0120*/ 	.byte	0x04, 0x36
        /*0122*/ 	.short	(.L_243 - .L_242)
.L_242:
        /*0124*/ 	.word	0x00000008
.L_243:


//--------------------- .nv.info._Z52InputBatch_16_Input_7x7_InChannel_576_OutChannel_160PKfS0_Pfiiiiiiiiiiii --------------------------
	.section	.nv.info._Z52InputBatch_16_Input_7x7_InChannel_576_OutChannel_160PKfS0_Pfiiiiiiiiiiii,"",@"SHT_CUDA_INFO"
	.sectionflags	@""
	.align	4


	//----- nvinfo : EIATTR_CUDA_API_VERSION
	.align		4
        /*0000*/ 	.byte	0x04, 0x37
        /*0002*/ 	.short	(.L_245 - .L_244)
.L_244:
        /*0004*/ 	.word	0x00000082


	//----- nvinfo : EIATTR_KPARAM_INFO
	.align		4
.L_245:
        /*0008*/ 	.byte	0x04, 0x17
        /*000a*/ 	.short	(.L_247 - .L_246)
.L_246:
        /*000c*/ 	.word	0x00000000
        /*0010*/ 	.short	0x000e
        /*0012*/ 	.short	0x0044
        /*0014*/ 	.byte	0x00, 0xf0, 0x11, 0x00


	//----- nvinfo : EIATTR_KPARAM_INFO
	.align		4
.L_247:
        /*0018*/ 	.byte	0x04, 0x17
        /*001a*/ 	.short	(.L_249 - .L_248)
.L_248:
        /*001c*/ 	.word	0x00000000
        /*0020*/ 	.short	0x000d
        /*0022*/ 	.short	0x0040
        /*0024*/ 	.byte	0x00, 0xf0, 0x11, 0x00


	//----- nvinfo : EIATTR_KPARAM_INFO
	.align		4
.L_249:
        /*0028*/ 	.byte	0x04, 0x17
        /*002a*/ 	.short	(.L_251 - .L_250)
.L_250:
        /*002c*/ 	.word	0x00000000
        /*0030*/ 	.short	0x000c
        /*0032*/ 	.short	0x003c
        /*0034*/ 	.byte	0x00, 0xf0, 0x11, 0x00


	//----- nvinfo : EIATTR_KPARAM_INFO
	.align		4
.L_251:
        /*0038*/ 	.byte	0x04, 0x17
        /*003a*/ 	.short	(.L_253 - .L_252)
.L_252:
        /*003c*/ 	.word	0x00000000
        /*0040*/ 	.short	0x000b
        /*0042*/ 	.short	0x0038
        /*0044*/ 	.byte	0x00, 0xf0, 0x11, 0x00


	//----- nvinfo : EIATTR_KPARAM_INFO
	.align		4
.L_253:
        /*0048*/ 	.byte	0x04, 0x17
        /*004a*/ 	.short	(.L_255 - .L_254)
.L_254:
        /*004c*/ 	.word	0x00000000
        /*0050*/ 	.short	0x000a
        /*0052*/ 	.short	0x0034
        /*0054*/ 	.byte	0x00, 0xf0, 0x11, 0x00


	//----- nvinfo : EIATTR_KPARAM_INFO
	.align		4
.L_255:
        /*0058*/ 	.byte	0x04, 0x17
        /*005a*/ 	.short	(.L_257 - .L_256)
.L_256:
        /*005c*/ 	.word	0x00000000
        /*0060*/ 	.short	0x0009
        /*0062*/ 	.short	0x0030
        /*0064*/ 	.byte	0x00, 0xf0, 0x11, 0x00


	//----- nvinfo : EIATTR_KPARAM_INFO
	.align		4
.L_257:
        /*0068*/ 	.byte	0x04, 0x17
        /*006a*/ 	.short	(.L_259 - .L_258)
.L_258:
        /*006c*/ 	.word	0x00000000
        /*0070*/ 	.short	0x0008
        /*0072*/ 	.short	0x002c
        /*0074*/ 	.byte	0x00, 0xf0, 0x11, 0x00


	//----- nvinfo : EIATTR_KPARAM_INFO
	.align		4
.L_259:
        /*0078*/ 	.byte	0x04, 0x17
        /*007a*/ 	.short	(.L_261 - .L_260)
.L_260:
        /*007c*/ 	.word	0x00000000
        /*0080*/ 	.short	0x0007
        /*0082*/ 	.short	0x0028
        /*0084*/ 	.byte	0x00, 0xf0, 0x11, 0x00


	//----- nvinfo : EIATTR_KPARAM_INFO
	.align		4
.L_261:
        /*0088*/ 	.byte	0x04, 0x17
        /*008a*/ 	.short	(.L_263 - .L_262)
.L_262:
        /*008c*/ 	.word	0x00000000
        /*0090*/ 	.short	0x0006
        /*0092*/ 	.short	0x0024
        /*0094*/ 	.byte	0x00, 0xf0, 0x11, 0x00


	//----- nvinfo : EIATTR_KPARAM_INFO
	.align		4
.L_263:
        /*0098*/ 	.byte	0x04, 0x17
        /*009a*/ 	.short	(.L_265 - .L_264)
.L_264:
        /*009c*/ 	.word	0x00000000
        /*00a0*/ 	.short	0x0005
        /*00a2*/ 	.short	0x0020
        /*00a4*/ 	.byte	0x00, 0xf0, 0x11, 0x00


	//----- nvinfo : EIATTR_KPARAM_INFO
	.align		4
.L_265:
        /*00a8*/ 	.byte	0x04, 0x17
        /*00aa*/ 	.short	(.L_267 - .L_266)
.L_266:
        /*00ac*/ 	.word	0x00000000
        /*00b0*/ 	.short	0x0004
        /*00b2*/ 	.short	0x001c
        /*00b4*/ 	.byte	0x00, 0xf0, 0x11, 0x00


	//----- nvinfo : EIATTR_KPARAM_INFO
	.align		4
.L_267:
        /*00b8*/ 	.byte	0x04, 0x17
        /*00ba*/ 	.short	(.L_269 - .L_268)
.L_268:
        /*00bc*/ 	.word	0x00000000
        /*00c0*/ 	.short	0x0003
        /*00c2*/ 	.short	0x0018
        /*00c4*/ 	.byte	0x00, 0xf0, 0x11, 0x00


	//----- nvinfo : EIATTR_KPARAM_INFO
	.align		4
.L_269:
        /*00c8*/ 	.byte	0x04, 0x17
        /*00ca*/ 	.short	(.L_271 - .L_270)
.L_270:
        /*00cc*/ 	.word	0x00000000
        /*00d0*/ 	.short	0x0002
        /*00d2*/ 	.short	0x0010
        /*00d4*/ 	.byte	0x00, 0xf5, 0x21, 0x00


	//----- nvinfo : EIATTR_KPARAM_INFO
	.align		4
.L_271:
        /*00d8*/ 	.byte	0x04, 0x17
        /*00da*/ 	.short	(.L_273 - .L_272)
.L_272:
        /*00dc*/ 	.word	0x00000000
        /*00e0*/ 	.short	0x0001
        /*00e2*/ 	.short	0x0008
        /*00e4*/ 	.byte	0x00, 0xf5, 0x21, 0x00


	//----- nvinfo : EIATTR_KPARAM_INFO
	.align		4
.L_273:
        /*00e8*/ 	.byte	0x04, 0x17
        /*00ea*/ 	.short	(.L_275 - .L_274)
.L_274:
        /*00ec*/ 	.word	0x00000000
        /*00f0*/ 	.short	0x0000
        /*00f2*/ 	.short	0x0000
        /*00f4*/ 	.byte	0x00, 0xf5, 0x21, 0x00


	//----- nvinfo : EIATTR_SPARSE_MMA_MASK
	.align		4
.L_275:
        /*00f8*/ 	.byte	0x03, 0x50
        /*00fa*/ 	.short	0x0000


	//----- nvinfo : EIATTR_MAXREG_COUNT
	.align		4
        /*00fc*/ 	.byte	0x03, 0x1b
        /*00fe*/ 	.short	0x00ff


	//----- nvinfo : EIATTR_MERCURY_ISA_VERSION
	.align		4
        /*0100*/ 	.byte	0x03, 0x5f
        /*0102*/ 	.short	0x0101


	//----- nvinfo : EIATTR_VRC_CTA_INIT_COUNT
	.align		4
        /*0104*/ 	.byte	0x02, 0x4a
	.zero		1
	.zero		1


	//----- nvinfo : EIATTR_EXIT_INSTR_OFFSETS
	.align		4
        /*0108*/ 	.byte	0x04, 0x1c
        /*010a*/ 	.short	(.L_277 - .L_276)


	//   ....[0]....
.L_276:
        /*010c*/ 	.word	0x00000010


	//----- nvinfo : EIATTR_CBANK_PARAM_SIZE
	.align		4
.L_277:
        /*0110*/ 	.byte	0x03, 0x19
        /*0112*/ 	.short	0x0048


	//----- nvinfo : EIATTR_PARAM_CBANK
	.align		4
        /*0114*/ 	.byte	0x04, 0x0a
        /*0116*/ 	.short	(.L_279 - .L_278)
	.align		4
.L_278:
        /*0118*/ 	.word	index@(.nv.constant0._Z52InputBatch_16_Input_7x7_InChannel_576_OutChannel_160PKfS0_Pfiiiiiiiiiiii)
        /*011c*/ 	.short	0x0380
        /*011e*/ 	.short	0x0048


	//----- nvinfo : EIATTR_SW_WAR
	.align		4
.L_279:
        /*0120*/ 	.byte	0x04, 0x36
        /*0122*/ 	.short	(.L_281 - .L_280)
.L_280:
        /*0124*/ 	.word	0x00000008
.L_281:


//--------------------- .nv.info._Z51InputBatch_8_Input_7x7_InChannel_576_OutChannel_160PKfS0_Pfiiiiiiiiiiii --------------------------
	.section	.nv.info._Z51InputBatch_8_Input_7x7_InChannel_576_OutChannel_160PKfS0_Pfiiiiiiiiiiii,"",@"SHT_CUDA_INFO"
	.sectionflags	@""
	.align	4


	//----- nvinfo : EIATTR_CUDA_API_VERSION
	.align		4
        /*0000*/ 	.byte	0x04, 0x37
        /*0002*/ 	.short	(.L_283 - .L_282)
.L_282:
        /*0004*/ 	.word	0x00000082


	//----- nvinfo : EIATTR_KPARAM_INFO
	.align		4
.L_283:
        /*0008*/ 	.byte	0x04, 0x17
        /*000a*/ 	.short	(.L_285 - .L_284)
.L_284:
        /*000c*/ 	.word	0x00000000
        /*0010*/ 	.short	0x000e
        /*0012*/ 	.short	0x0044
        /*0014*/ 	.byte	0x00, 0xf0, 0x11, 0x00


	//----- nvinfo : EIATTR_KPARAM_INFO
	.align		4
.L_285:
        /*0018*/ 	.byte	0x04, 0x17
        /*001a*/ 	.short	(.L_287 - .L_286)
.L_286:
        /*001c*/ 	.word	0x00000000
        /*0020*/ 	.short	0x000d
        /*0022*/ 	.short	0x0040
        /*0024*/ 	.byte	0x00, 0xf0, 0x11, 0x00


	//----- nvinfo : EIATTR_KPARAM_INFO
	.align		4
.L_287:
        /*0028*/ 	.byte	0x04, 0x17
        /*002a*/ 	.short	(.L_289 - .L_288)
.L_288:
        /*002c*/ 	.word	0x00000000
        /*0030*/ 	.short	0x000c
        /*0032*/ 	.short	0x003c
        /*0034*/ 	.byte	0x00, 0xf0, 0x11, 0x00


	//----- nvinfo : EIATTR_KPARAM_INFO
	.align		4
.L_289:
        /*0038*/ 	.byte	0x04, 0x17
        /*003a*/ 	.short	(.L_291 - .L_290)
.L_290:
        /*003c*/ 	.word	0x00000000
        /*0040*/ 	.short	0x000b
        /*0042*/ 	.short	0x0038
        /*0044*/ 	.byte	0x00, 0xf0, 0x11, 0x00


	//----- nvinfo : EIATTR_KPARAM_INFO
	.align		4
.L_291:
        /*0048*/ 	.byte	0x04, 0x17
        /*004a*/ 	.short	(.L_293 - .L_292)
.L_292:
        /*004c*/ 	.word	0x00000000
        /*0050*/ 	.short	0x000a
        /*0052*/ 	.short	0x0034
        /*0054*/ 	.byte	0x00, 0xf0, 0x11, 0x00


	//----- nvinfo : EIATTR_KPARAM_INFO
	.align		4
.L_293:
        /*0058*/ 	.byte	0x04, 0x17
        /*005a*/ 	.short	(.L_295 - .L_294)
.L_294:
        /*005c*/ 	.word	0x00000000
        /*0060*/ 	.short	0x0009
        /*0062*/ 	.short	0x0030
        /*0064*/ 	.byte	0x00, 0xf0, 0x11, 0x00


	//----- nvinfo : EIATTR_KPARAM_INFO
	.align		4
.L_295:
        /*0068*/ 	.byte	0x04, 0x17
        /*006a*/ 	.short	(.L_297 - .L_296)
.L_296:
        /*006c*/ 	.word	0x00000000
        /*0070*/ 	.short	0x0008
        /*0072*/ 	.short	0x002c
        /*0074*/ 	.byte	0x00, 0xf0, 0x11, 0x00


	//----- nvinfo : EIATTR_KPARAM_INFO
	.align		4
.L_297:
        /*0078*/ 	.byte	0x04, 0x17
        /*007a*/ 	.short	(.L_299 - .L_298)
.L_298:
        /*007c*/ 	.word	0x00000000
        /*0080*/ 	.short	0x0007
        /*0082*/ 	.short	0x0028
        /*0084*/ 	.byte	0x00, 0xf0, 0x11, 0x00


	//----- nvinfo : EIATTR_KPARAM_INFO
	.align		4
.L_299:
        /*0088*/ 	.byte	0x04, 0x17
        /*008a*/ 	.short	(.L_301 - .L_300)
.L_300:
        /*008c*/ 	.word	0x00000000
        /*0090*/ 	.short	0x0006
        /*0092*/ 	.short	0x0024
        /*0094*/ 	.byte	0x00, 0xf0, 0x11, 0x00


	//----- nvinfo : EIATTR_KPARAM_INFO
	.align		4
.L_301:
        /*0098*/ 	.byte	0x04, 0x17
        /*009a*/ 	.short	(.L_303 - .L_302)
.L_302:
        /*009c*/ 	.word	0x00000000
        /*00a0*/ 	.short	0x0005
        /*00a2*/ 	.short	0x0020
        /*00a4*/ 	.byte	0x00, 0xf0, 0x11, 0x00


	//----- nvinfo : EIATTR_KPARAM_INFO
	.align		4
.L_303:
        /*00a8*/ 	.byte	0x04, 0x17
        /*00aa*/ 	.short	(.L_305 - .L_304)
.L_304:
        /*00ac*/ 	.word	0x00000000
        /*00b0*/ 	.short	0x0004
        /*00b2*/ 	.short	0x001c
        /*00b4*/ 	.byte	0x00, 0xf0, 0x11, 0x00


	//----- nvinfo : EIATTR_KPARAM_INFO
	.align		4
.L_305:
        /*00b8*/ 	.byte	0x04, 0x17
        /*00ba*/ 	.short	(.L_307 - .L_306)
.L_306:
        /*00bc*/ 	.word	0x00000000
        /*00c0*/ 	.short	0x0003
        /*00c2*/ 	.short	0x0018
        /*00c4*/ 	.byte	0x00, 0xf0, 0x11, 0x00


	//----- nvinfo : EIATTR_KPARAM_INFO
	.align		4
.L_307:
        /*00c8*/ 	.byte	0x04, 0x17
        /*00ca*/ 	.short	(.L_309 - .L_308)
.L_308:
        /*00cc*/ 	.word	0x00000000
        /*00d0*/ 	.short	0x0002
        /*00d2*/ 	.short	0x0010
        /*00d4*/ 	.byte	0x00, 0xf5, 0x21, 0x00


	//----- nvinfo : EIATTR_KPARAM_INFO
	.align		4
.L_309:
        /*00d8*/ 	.byte	0x04, 0x17
        /*00da*/ 	.short	(.L_311 - .L_310)
.L_310:
        /*00dc*/ 	.word	0x00000000
        /*00e0*/ 	.short	0x0001
        /*00e2*/ 	.short	0x0008
        /*00e4*/ 	.byte	0x00, 0xf5, 0x21, 0x00


	//----- nvinfo : EIATTR_KPARAM_INFO
	.align		4
.L_311:
        /*00e8*/ 	.byte	0x04, 0x17
        /*00ea*/ 	.short	(.L_313 - .L_312)
.L_312:
        /*00ec*/ 	.word	0x00000000
        /*00f0*/ 	.short	0x0000
        /*00f2*/ 	.short	0x0000
        /*00f4*/ 	.byte	0x00, 0xf5, 0x21, 0x00


	//----- nvinfo : EIATTR_SPARSE_MMA_MASK
	.align		4
.L_313:
        /*00f8*/ 	.byte	0x03, 0x50
        /*00fa*/ 	.short	0x0000


	//----- nvinfo : EIATTR_MAXREG_COUNT
	.align		4
        /*00fc*/ 	.byte	0x03, 0x1b
        /*00fe*/ 	.short	0x00ff


	//----- nvinfo : EIATTR_MERCURY_ISA_VERSION
	.align		4
        /*0100*/ 	.byte	0x03, 0x5f
        /*0102*/ 	.short	0x0101


	//----- nvinfo : EIATTR_VRC_CTA_INIT_COUNT
	.align		4
        /*0104*/ 	.byte	0x02, 0x4a
	.zero		1
	.zero		1


	//----- nvinfo : EIATTR_EXIT_INSTR_OFFSETS
	.align		4
        /*0108*/ 	.byte	0x04, 0x1c
        /*010a*/ 	.short	(.L_315 - .L_314)


	//   ....[0]....
.L_314:
        /*010c*/ 	.word	0x00000b20


	//----- nvinfo : EIATTR_CBANK_PARAM_SIZE
	.align		4
.L_315:
        /*0110*/ 	.byte	0x03, 0x19
        /*0112*/ 	.short	0x0048


	//----- nvinfo : EIATTR_PARAM_CBANK
	.align		4
        /*0114*/ 	.byte	0x04, 0x0a
        /*0116*/ 	.short	(.L_317 - .L_316)
	.align		4
.L_316:
        /*0118*/ 	.word	index@(.nv.constant0._Z51InputBatch_8_Input_7x7_InChannel_576_OutChannel_160PKfS0_Pfiiiiiiiiiiii)
        /*011c*/ 	.short	0x0380
        /*011e*/ 	.short	0x0048


	//----- nvinfo : EIATTR_SW_WAR
	.align		4
.L_317:
        /*0120*/ 	.byte	0x04, 0x36
        /*0122*/ 	.short	(.L_319 - .L_318)
.L_318:
        /*0124*/ 	.word	0x00000008
.L_319:


//--------------------- .nv.info._Z51InputBatch_1_Input_7x7_InChannel_576_OutChannel_160PKfS0_Pfiiiiiiiiiiii --------------------------
	.section	.nv.info._Z51InputBatch_1_Input_7x7_InChannel_576_OutChannel_160PKfS0_Pfiiiiiiiiiiii,"",@"SHT_CUDA_INFO"
	.sectionflags	@""
	.align	4


	//----- nvinfo : EIATTR_CUDA_API_VERSION
	.align		4
        /*0000*/ 	.byte	0x04, 0x37
        /*0002*/ 	.short	(.L_321 - .L_320)
.L_320:
        /*0004*/ 	.word	0x00000082


	//----- nvinfo : EIATTR_KPARAM_INFO
	.align		4
.L_321:
        /*0008*/ 	.byte	0x04, 0x17
        /*000a*/ 	.short	(.L_323 - .L_322)
.L_322:
        /*000c*/ 	.word	0x00000000
        /*0010*/ 	.short	0x000e
        /*0012*/ 	.short	0x0044
        /*0014*/ 	.byte	0x00, 0xf0, 0x11, 0x00


	//----- nvinfo : EIATTR_KPARAM_INFO
	.align		4
.L_323:
        /*0018*/ 	.byte	0x04, 0x17
        /*001a*/ 	.short	(.L_325 - .L_324)
.L_324:
        /*001c*/ 	.word	0x00000000
        /*0020*/ 	.short	0x000d
        /*0022*/ 	.short	0x0040
        /*0024*/ 	.byte	0x00, 0xf0, 0x11, 0x00


	//----- nvinfo : EIATTR_KPARAM_INFO
	.align		4
.L_325:
        /*0028*/ 	.byte	0x04, 0x17
        /*002a*/ 	.short	(.L_327 - .L_326)
.L_326:
        /*002c*/ 	.word	0x00000000
        /*0030*/ 	.short	0x000c
        /*0032*/ 	.short	0x003c
        /*0034*/ 	.byte	0x00, 0xf0, 0x11, 0x00


	//----- nvinfo : EIATTR_KPARAM_INFO
	.align		4
.L_327:
        /*0038*/ 	.byte	0x04, 0x17
        /*003a*/ 	.short	(.L_329 - .L_328)
.L_328:
        /*003c*/ 	.word	0x00000000
        /*0040*/ 	.short	0x000b
        /*0042*/ 	.short	0x0038
        /*0044*/ 	.byte	0x00, 0xf0, 0x11, 0x00


	//----- nvinfo : EIATTR_KPARAM_INFO
	.align		4
.L_329:
        /*0048*/ 	.byte	0x04, 0x17
        /*004a*/ 	.short	(.L_331 - .L_330)
.L_330:
        /*004c*/ 	.word	0x00000000
        /*0050*/ 	.short	0x000a
        /*0052*/ 	.short	0x0034
        /*0054*/ 	.byte	0x00, 0xf0, 0x11, 0x00


	//----- nvinfo : EIATTR_KPARAM_INFO
	.align		4
.L_331:
        /*0058*/ 	.byte	0x04, 0x17
        /*005a*/ 	.short	(.L_333 - .L_332)
.L_332:
        /*005c*/ 	.word	0x00000000
        /*0060*/ 	.short	0x0009
        /*0062*/ 	.short	0x0030
        /*0064*/ 	.byte	0x00, 0xf0, 0x11, 0x00


	//----- nvinfo : EIATTR_KPARAM_INFO
	.align		4
.L_333:
        /*0068*/ 	.byte	0x04, 0x17
        /*006a*/ 	.short	(.L_335 - .L_334)
.L_334:
        /*006c*/ 	.word	0x00000000
        /*0070*/ 	.short	0x0008
        /*0072*/ 	.short	0x002c
        /*0074*/ 	.byte	0x00, 0xf0, 0x11, 0x00


	//----- nvinfo : EIATTR_KPARAM_INFO
	.align		4
.L_335:
        /*0078*/ 	.byte	0x04, 0x17
        /*007a*/ 	.short	(.L_337 - .L_336)
.L_336:
        /*007c*/ 	.word	0x00000000
        /*0080*/ 	.short	0x0007
        /*0082*/ 	.short	0x0028
        /*0084*/ 	.byte	0x00, 0xf0, 0x11, 0x00


	//----- nvinfo : EIATTR_KPARAM_INFO
	.align		4
.L_337:
        /*0088*/ 	.byte	0x04, 0x17
        /*008a*/ 	.short	(.L_339 - .L_338)
.L_338:
        /*008c*/ 	.word	0x00000000
        /*0090*/ 	.short	0x0006
        /*0092*/ 	.short	0x0024
        /*0094*/ 	.byte	0x00, 0xf0, 0x11, 0x00


	//----- nvinfo : EIATTR_KPARAM_INFO
	.align		4
.L_339:
        /*0098*/ 	.byte	0x04, 0x17
        /*009a*/ 	.short	(.L_341 - .L_340)
.L_340:
        /*009c*/ 	.word	0x00000000
        /*00a0*/ 	.short	0x0005
        /*00a2*/ 	.short	0x0020
        /*00a4*/ 	.byte	0x00, 0xf0, 0x11, 0x00


	//----- nvinfo : EIATTR_KPARAM_INFO
	.align		4
.L_341:
        /*00a8*/ 	.byte	0x04, 0x17
        /*00aa*/ 	.short	(.L_343 - .L_342)
.L_342:
        /*00ac*/ 	.word	0x00000000
        /*00b0*/ 	.short	0x0004
        /*00b2*/ 	.short	0x001c
        /*00b4*/ 	.byte	0x00, 0xf0, 0x11, 0x00


	//----- nvinfo : EIATTR_KPARAM_INFO
	.align		4
.L_343:
        /*00b8*/ 	.byte	0x04, 0x17
        /*00ba*/ 	.short	(.L_345 - .L_344)
.L_344:
        /*00bc*/ 	.word	0x00000000
        /*00c0*/ 	.short	0x0003
        /*00c2*/ 	.short	0x0018
        /*00c4*/ 	.byte	0x00, 0xf0, 0x11, 0x00


	//----- nvinfo : EIATTR_KPARAM_INFO
	.align		4
.L_345:
        /*00c8*/ 	.byte	0x04, 0x17
        /*00ca*/ 	.short	(.L_347 - .L_346)
.L_346:
        /*00cc*/ 	.word	0x00000000
        /*00d0*/ 	.short	0x0002
        /*00d2*/ 	.short	0x0010
        /*00d4*/ 	.byte	0x00, 0xf5, 0x21, 0x00


	//----- nvinfo : EIATTR_KPARAM_INFO
	.align		4
.L_347:
        /*00d8*/ 	.byte	0x04, 0x17
        /*00da*/ 	.short	(.L_349 - .L_348)
.L_348:
        /*00dc*/ 	.word	0x00000000
        /*00e0*/ 	.short	0x0001
        /*00e2*/ 	.short	0x0008
        /*00e4*/ 	.byte	0x00, 0xf5, 0x21, 0x00


	//----- nvinfo : EIATTR_KPARAM_INFO
	.align		4
.L_349:
        /*00e8*/ 	.byte	0x04, 0x17
        /*00ea*/ 	.short	(.L_351 - .L_350)
.L_350:
        /*00ec*/ 	.word	0x00000000
        /*00f0*/ 	.short	0x0000
        /*00f2*/ 	.short	0x0000
        /*00f4*/ 	.byte	0x00, 0xf5, 0x21, 0x00


	//----- nvinfo : EIATTR_SPARSE_MMA_MASK
	.align		4
.L_351:
        /*00f8*/ 	.byte	0x03, 0x50
        /*00fa*/ 	.short	0x0000


	//----- nvinfo : EIATTR_MAXREG_COUNT
	.align		4
        /*00fc*/ 	.byte	0x03, 0x1b
        /*00fe*/ 	.short	0x00ff


	//----- nvinfo : EIATTR_MERCURY_ISA_VERSION
	.align		4
        /*0100*/ 	.byte	0x03, 0x5f
        /*0102*/ 	.short	0x0101


	//----- nvinfo : EIATTR_VRC_CTA_INIT_COUNT
	.align		4
        /*0104*/ 	.byte	0x02, 0x4a
	.zero		1
	.zero		1


	//----- nvinfo : EIATTR_EXIT_INSTR_OFFSETS
	.align		4
        /*0108*/ 	.byte	0x04, 0x1c
        /*010a*/ 	.short	(.L_353 - .L_352)


	//   ....[0]....
.L_352:
        /*010c*/ 	.word	0x00000b20


	//----- nvinfo : EIATTR_CBANK_PARAM_SIZE
	.align		4
.L_353:
        /*0110*/ 	.byte	0x03, 0x19
        /*0112*/ 	.short	0x0048


	//----- nvinfo : EIATTR_PARAM_CBANK
	.align		4
        /*0114*/ 	.byte	0x04, 0x0a
        /*0116*/ 	.short	(.L_355 - .L_354)
	.align		4
.L_354:
        /*0118*/ 	.word	index@(.nv.constant0._Z51InputBatch_1_Input_7x7_InChannel_576_OutChannel_160PKfS0_Pfiiiiiiiiiiii)
        /*011c*/ 	.short	0x0380
        /*011e*/ 	.short	0x0048


	//----- nvinfo : EIATTR_SW_WAR
	.align		4
.L_355:
        /*0120*/ 	.byte	0x04, 0x36
        /*0122*/ 	.short	(.L_357 - .L_356)
.L_356:
        /*0124*/ 	.word	0x00000008
.L_357:


//--------------------- .nv.info._Z6warmupv       --------------------------
	.section	.nv.info._Z6warmupv,"",@"SHT_CUDA_INFO"
	.sectionflags	@""
	.align	4


	//----- nvinfo : EIATTR_CUDA_API_VERSION
	.align		4
        /*0000*/ 	.byte	0x04, 0x37
        /*0002*/ 	.short	(.L_359 - .L_358)
.L_358:
        /*0004*/ 	.word	0x00000082


	//----- nvinfo : EIATTR_SPARSE_MMA_MASK
	.align		4
.L_359:
        /*0008*/ 	.byte	0x03, 0x50
        /*000a*/ 	.short	0x0000


	//----- nvinfo : EIATTR_MAXREG_COUNT
	.align		4
        /*000c*/ 	.byte	0x03, 0x1b
        /*000e*/ 	.short	0x00ff


	//----- nvinfo : EIATTR_MERCURY_ISA_VERSION
	.align		4
        /*0010*/ 	.byte	0x03, 0x5f
        /*0012*/ 	.short	0x0101


	//----- nvinfo : EIATTR_VRC_CTA_INIT_COUNT
	.align		4
        /*0014*/ 	.byte	0x02, 0x4a
	.zero		1
	.zero		1


	//----- nvinfo : EIATTR_EXIT_INSTR_OFFSETS
	.align		4
        /*0018*/ 	.byte	0x04, 0x1c
        /*001a*/ 	.short	(.L_361 - .L_360)


	//   ....[0]....
.L_360:
        /*001c*/ 	.word	0x00000010


	//----- nvinfo : EIATTR_SW_WAR
	.align		4
.L_361:
        /*0020*/ 	.byte	0x04, 0x36
        /*0022*/ 	.short	(.L_363 - .L_362)
.L_362:
        /*0024*/ 	.word	0x00000008
.L_363:


//--------------------- .nv.callgraph             --------------------------
	.section	.nv.callgraph,"",@"SHT_CUDA_CALLGRAPH"
	.align	4
	.sectionentsize	8
	.align		4
        /*0000*/ 	.word	0x00000000
	.align		4
        /*0004*/ 	.word	0xffffffff
	.align		4
        /*0008*/ 	.word	0x00000000
	.align		4
        /*000c*/ 	.word	0xfffffffe
	.align		4
        /*0010*/ 	.word	0x00000000
	.align		4
        /*0014*/ 	.word	0xfffffffd
	.align		4
        /*0018*/ 	.word	0x00000000
	.align		4
        /*001c*/ 	.word	0xfffffffc


//--------------------- .text._Z52InputBatch_16_Input_7x7_InChannel_960_OutChannel_160PKfS0_Pfiiiiiiiiiiii --------------------------
	.section	.text._Z52InputBatch_16_Input_7x7_InChannel_960_OutChannel_160PKfS0_Pfiiiiiiiiiiii,"ax",@progbits
	.align	128
        .global         _Z52InputBatch_16_Input_7x7_InChannel_960_OutChannel_160PKfS0_Pfiiiiiiiiiiii
        .type           _Z52InputBatch_16_Input_7x7_InChannel_960_OutChannel_160PKfS0_Pfiiiiiiiiiiii,@function
        .size           _Z52InputBatch_16_Input_7x7_InChannel_960_OutChannel_160PKfS0_Pfiiiiiiiiiiii,(.L_x_29 - _Z52InputBatch_16_Input_7x7_InChannel_960_OutChannel_160PKfS0_Pfiiiiiiiiiiii)
        .other          _Z52InputBatch_16_Input_7x7_InChannel_960_OutChannel_160PKfS0_Pfiiiiiiiiiiii,@"STO_CUDA_ENTRY STV_DEFAULT"
_Z52InputBatch_16_Input_7x7_InChannel_960_OutChannel_160PKfS0_Pfiiiiiiiiiiii:
.text._Z52InputBatch_16_Input_7x7_InChannel_960_OutChannel_160PKfS0_Pfiiiiiiiiiiii:
[----:B------:R-:W-:Y:S01]  /*0000*/  LDC R1, c[0x0][0x37c] ;  /* 0x0000df00ff017b82 */ /* 0x000fe20000000800 */
[----:B------:R-:W-:Y:S05]  /*0010*/  EXIT ;  /* 0x000000000000794d */ /* 0x000fea0003800000 */
.L_x_0:
[----:B------:R-:W-:-:S00]  /*0020*/  BRA `(.L_x_0) ;  /* 0xfffffffc00fc7947 */ /* 0x000fc0000383ffff */
[----:B------:R-:W-:-:S00]  /*0030*/  NOP ;  /* 0x0000000000007918 */ /* 0x000fc00000000000 */
        /* <DEDUP_REMOVED lines=12> */
.L_x_29:


//--------------------- .text._Z51InputBatch_8_Input_7x7_InChannel_960_OutChannel_160PKfS0_Pfiiiiiiiiiiii --------------------------
	.section	.text._Z51InputBatch_8_Input_7x7_InChannel_960_OutChannel_160PKfS0_Pfiiiiiiiiiiii,"ax",@progbits
	.align	128
        .global         _Z51InputBatch_8_Input_7x7_InChannel_960_OutChannel_160PKfS0_Pfiiiiiiiiiiii
        .type           _Z51InputBatch_8_Input_7x7_InChannel_960_OutChannel_160PKfS0_Pfiiiiiiiiiiii,@function
        .size           _Z51InputBatch_8_Input_7x7_InChannel_960_OutChannel_160PKfS0_Pfiiiiiiiiiiii,(.L_x_30 - _Z51InputBatch_8_Input_7x7_InChannel_960_OutChannel_160PKfS0_Pfiiiiiiiiiiii)
        .other          _Z51InputBatch_8_Input_7x7_InChannel_960_OutChannel_160PKfS0_Pfiiiiiiiiiiii,@"STO_CUDA_ENTRY STV_DEFAULT"
_Z51InputBatch_8_Input_7x7_InChannel_960_OutChannel_160PKfS0_Pfiiiiiiiiiiii:
.text._Z51InputBatch_8_Input_7x7_InChannel_960_OutChannel_160PKfS0_Pfiiiiiiiiiiii:
[----:B------:R-:W-:Y:S01]  /*0000*/  LDC R1, c[0x0][0x37c] ;  /* 0x0000df00ff017b82 */ /* 0x000fe20000000800 */
[----:B------:R-:W0:Y:S07]  /*0010*/  S2R R0, SR_CTAID.Y ;  /* 0x0000000000007919 */ /* 0x000e2e0000002600 */
[----:B------:R-:W1:Y:S01]  /*0020*/  LDC R7, c[0x0][0x3ac] ;  /* 0x0000eb00ff077b82 */ /* 0x000e620000000800 */
[----:B------:R-:W2:Y:S01]  /*0030*/  LDCU UR7, c[0x0][0x3c0] ;  /* 0x00007800ff0777ac */ /* 0x000ea20008000800 */
[----:B------:R-:W-:Y:S01]  /*0040*/  HFMA2 R18, -RZ, RZ, 0, 0 ;  /* 0x00000000ff127431 */ /* 0x000fe200000001ff */
[----:B------:R-:W0:Y:S01]  /*0050*/  S2R R3, SR_TID.Z ;  /* 0x0000000000037919 */ /* 0x000e220000002300 */
[----:B------:R-:W3:Y:S01]  /*0060*/  LDCU.64 UR4, c[0x0][0x358] ;  /* 0x00006b00ff0477ac */ /* 0x000ee20008000a00 */
[----:B------:R-:W2:Y:S03]  /*0070*/  S2R R9, SR_TID.Y ;  /* 0x0000000000097919 */ /* 0x000ea60000002200 */
[----:B------:R-:W4:Y:S01]  /*0080*/  S2UR UR6, SR_CTAID.X ;  /* 0x00000000000679c3 */ /* 0x000f220000002500 */
[----:B------:R-:W0:Y:S07]  /*0090*/  S2R R6, SR_TID.X ;  /* 0x0000000000067919 */ /* 0x000e2e0000002100 */
[----:B------:R-:W4:Y:S01]  /*00a0*/  LDC R5, c[0x0][0x3bc] ;  /* 0x0000ef00ff057b82 */ /* 0x000f220000000800 */
[----:B-1----:R-:W-:-:S02]  /*00b0*/  ISETP.GE.AND P0, PT, R7, 0x1, PT ;  /* 0x000000010700780c */ /* 0x002fc40003f06270 */
[----:B0-----:R-:W-:-:S05]  /*00c0*/  LEA R0, R0, R3, 0x4 ;  /* 0x0000000300007211 */ /* 0x001fca00078e20ff */
[----:B----4-:R-:W-:-:S04]  /*00d0*/  IMAD R4, R5, UR6, R0 ;  /* 0x0000000605047c24 */ /* 0x010fc8000f8e0200 */
[----:B--2---:R-:W-:Y:S02]  /*00e0*/  IMAD R4, R4, UR7, R9 ;  /* 0x0000000704047c24 */ /* 0x004fe4000f8e0209 */
[----:B---3--:R-:W-:Y:S05]  /*00f0*/  @!P0 BRA `(.L_x_1) ;  /* 0x0000000800748947 */ /* 0x008fea0003800000 */
[----:B------:R-:W0:Y:S01]  /*0100*/  LDC R14, c[0x0][0x39c] ;  /* 0x0000e700ff0e7b82 */ /* 0x000e220000000800 */
[C---:B------:R-:W-:Y:S01]  /*0110*/  ISETP.GE.U32.AND P1, PT, R7.reuse, 0x8, PT ;  /* 0x000000080700780c */ /* 0x040fe20003f26070 */
[----:B------:R-:W-:Y:S01]  /*0120*/  IMAD R5, R0, R7, RZ ;  /* 0x0000000700057224 */ /* 0x000fe200078e02ff */
[----:B------:R-:W-:Y:S02]  /*0130*/  LOP3.LUT R2, R7, 0x7, RZ, 0xc0, !PT ;  /* 0x0000000707027812 */ /* 0x000fe400078ec0ff */
[----:B------:R-:W-:Y:S02]  /*0140*/  MOV R18, RZ ;  /* 0x000000ff00127202 */ /* 0x000fe40000000f00 */
[----:B------:R-:W-:Y:S02]  /*0150*/  ISETP.NE.AND P0, PT, R2, RZ, PT ;  /* 0x000000ff0200720c */ /* 0x000fe40003f05270 */
[----:B------:R-:W-:Y:S01]  /*0160*/  MOV R0, RZ ;  /* 0x000000ff00007202 */ /* 0x000fe20000000f00 */
[----:B0-----:R-:W-:-:S04]  /*0170*/  IMAD R3, R14, UR6, RZ ;  /* 0x000000060e037c24 */ /* 0x001fc8000f8e02ff */
[----:B------:R-:W-:Y:S06]  /*0180*/  @!P1 BRA `(.L_x_2) ;  /* 0x0000000400349947 */ /* 0x000fec0003800000 */
[----:B------:R-:W0:Y:S01]  /*0190*/  LDC.64 R12, c[0x0][0x3a0] ;  /* 0x0000e800ff0c7b82 */ /* 0x000e220000000a00 */
[C---:B------:R-:W-:Y:S02]  /*01a0*/  IADD3 R10, PT, PT, R3.reuse, 0x7, RZ ;  /* 0x00000007030a7810 */ /* 0x040fe40007ffe0ff */
[C---:B------:R-:W-:Y:S02]  /*01b0*/  IADD3 R11, PT, PT, R3.reuse, 0x6, RZ ;  /* 0x00000006030b7810 */ /* 0x040fe40007ffe0ff */
[C---:B------:R-:W-:Y:S02]  /*01c0*/  IADD3 R15, PT, PT, R3.reuse, 0x4, RZ ;  /* 0x00000004030f7810 */ /* 0x040fe40007ffe0ff */
[C---:B------:R-:W-:Y:S02]  /*01d0*/  IADD3 R16, PT, PT, R3.reuse, 0x3, RZ ;  /* 0x0000000303107810 */ /* 0x040fe40007ffe0ff */
[----:B------:R-:W-:Y:S02]  /*01e0*/  IADD3 R17, PT, PT, R3, 0x2, RZ ;  /* 0x0000000203117810 */ /* 0x000fe40007ffe0ff */
[----:B------:R-:W-:-:S02]  /*01f0*/  LOP3.LUT R0, R7, 0x7ffffff8, RZ, 0xc0, !PT ;  /* 0x7ffffff807007812 */ /* 0x000fc400078ec0ff */
[----:B------:R-:W-:Y:S02]  /*0200*/  MOV R26, R5 ;  /* 0x00000005001a7202 */ /* 0x000fe40000000f00 */
[----:B------:R-:W-:Y:S01]  /*0210*/  IADD3 R28, PT, PT, -R0, RZ, RZ ;  /* 0x000000ff001c7210 */ /* 0x000fe20007ffe1ff */
[----:B0-----:R-:W-:Y:S02]  /*0220*/  IMAD R8, R12, UR6, RZ ;  /* 0x000000060c087c24 */ /* 0x001fe4000f8e02ff */
[C---:B------:R-:W-:Y:S02]  /*0230*/  IMAD R18, R3.reuse, R12, R12 ;  /* 0x0000000c03127224 */ /* 0x040fe400078e020c */
[--C-:B------:R-:W-:Y:S01]  /*0240*/  IMAD R8, R8, R14, R9.reuse ;  /* 0x0000000e08087224 */ /* 0x100fe200078e0209 */
[----:B------:R-:W-:Y:S01]  /*0250*/  IADD3 R14, PT, PT, R3, 0x5, RZ ;  /* 0x00000005030e7810 */ /* 0x000fe20007ffe0ff */
[-CC-:B------:R-:W-:Y:S01]  /*0260*/  IMAD R10, R10, R12.reuse, R9.reuse ;  /* 0x0000000c0a0a7224 */ /* 0x180fe200078e0209 */
[----:B------:R-:W-:Y:S01]  /*0270*/  IADD3 R18, PT, PT, R18, R9, RZ ;  /* 0x0000000912127210 */ /* 0x000fe20007ffe0ff */
[----:B------:R-:W-:-:S02]  /*0280*/  IMAD R11, R11, R12, R9 ;  /* 0x0000000c0b0b7224 */ /* 0x000fc400078e0209 */
[-CC-:B------:R-:W-:Y:S02]  /*0290*/  IMAD R14, R14, R12.reuse, R9.reuse ;  /* 0x0000000c0e0e7224 */ /* 0x180fe400078e0209 */
[-CC-:B------:R-:W-:Y:S02]  /*02a0*/  IMAD R15, R15, R12.reuse, R9.reuse ;  /* 0x0000000c0f0f7224 */ /* 0x180fe400078e0209 */
[-CC-:B------:R-:W-:Y:S02]  /*02b0*/  IMAD R16, R16, R12.reuse, R9.reuse ;  /* 0x0000000c10107224 */ /* 0x180fe400078e0209 */
[----:B------:R-:W-:Y:S02]  /*02c0*/  IMAD R17, R17, R12, R9 ;  /* 0x0000000c11117224 */ /* 0x000fe400078e0209 */
[-CC-:B------:R-:W-:Y:S02]  /*02d0*/  IMAD R29, R10, R13.reuse, R6.reuse ;  /* 0x0000000d0a1d7224 */ /* 0x180fe400078e0206 */
[----:B------:R-:W-:-:S02]  /*02e0*/  IMAD R27, R11, R13, R6 ;  /* 0x0000000d0b1b7224 */ /* 0x000fc400078e0206 */
[-CC-:B------:R-:W-:Y:S01]  /*02f0*/  IMAD R24, R18, R13.reuse, R6.reuse ;  /* 0x0000000d12187224 */ /* 0x180fe200078e0206 */
[----:B------:R-:W-:Y:S01]  /*0300*/  MOV R18, RZ ;  /* 0x000000ff00127202 */ /* 0x000fe20000000f00 */
[-C--:B------:R-:W-:Y:S02]  /*0310*/  IMAD R22, R12, R13.reuse, RZ ;  /* 0x0000000d0c167224 */ /* 0x080fe400078e02ff */
[-CC-:B------:R-:W-:Y:S02]  /*0320*/  IMAD R25, R14, R13.reuse, R6.reuse ;  /* 0x0000000d0e197224 */ /* 0x180fe400078e0206 */
[-CC-:B------:R-:W-:Y:S02]  /*0330*/  IMAD R23, R15, R13.reuse, R6.reuse ;  /* 0x0000000d0f177224 */ /* 0x180fe400078e0206 */
[-CC-:B------:R-:W-:Y:S02]  /*0340*/  IMAD R11, R16, R13.reuse, R6.reuse ;  /* 0x0000000d100b7224 */ /* 0x180fe400078e0206 */
[----:B------:R-:W-:-:S02]  /*0350*/  IMAD R10, R17, R13, R6 ;  /* 0x0000000d110a7224 */ /* 0x000fc400078e0206 */
[----:B------:R-:W-:-:S07]  /*0360*/  IMAD R8, R8, R13, R6 ;  /* 0x0000000d08087224 */ /* 0x000fce00078e0206 */
.L_x_3:
[----:B------:R-:W0:Y:S08]  /*0370*/  LDC.64 R12, c[0x0][0x380] ;  /* 0x0000e000ff0c7b82 */ /* 0x000e300000000a00 */
[----:B------:R-:W1:Y:S01]  /*0380*/  LDC.64 R14, c[0x0][0x388] ;  /* 0x0000e200ff0e7b82 */ /* 0x000e620000000a00 */
[----:B0-----:R-:W-:-:S06]  /*0390*/  IMAD.WIDE R16, R8, 0x4, R12 ;  /* 0x0000000408107825 */ /* 0x001fcc00078e020c */
[----:B------:R-:W2:Y:S01]  /*03a0*/  LDG.E R17, desc[UR4][R16.64] ;  /* 0x0000000410117981 */ /* 0x000ea2000c1e1900 */
[----:B-1----:R-:W-:-:S05]  /*03b0*/  IMAD.WIDE R14, R26, 0x4, R14 ;  /* 0x000000041a0e7825 */ /* 0x002fca00078e020e */
[----:B------:R-:W2:Y:S04]  /*03c0*/  LDG.E R19, desc[UR4][R14.64] ;  /* 0x000000040e137981 */ /* 0x000ea8000c1e1900 */
[----:B------:R-:W3:Y:S04]  /*03d0*/  LDG.E R21, desc[UR4][R14.64+0x4] ;  /* 0x000004040e157981 */ /* 0x000ee8000c1e1900 */
[----:B------:R-:W4:Y:S01]  /*03e0*/  LDG.E R16, desc[UR4][R14.64+0x8] ;  /* 0x000008040e107981 */ /* 0x000f22000c1e1900 */
[----:B--2---:R-:W-:Y:S01]  /*03f0*/  FFMA R20, R17, R19, R18 ;  /* 0x0000001311147223 */ /* 0x004fe20000000012 */
[----:B------:R-:W-:-:S06]  /*0400*/  IMAD.WIDE R18, R24, 0x4, R12 ;  /* 0x0000000418127825 */ /* 0x000fcc00078e020c */
[----:B------:R-:W3:Y:S02]  /*0410*/  LDG.E R19, desc[UR4][R18.64] ;  /* 0x0000000412137981 */ /* 0x000ee4000c1e1900 */
[----:B---3--:R-:W-:Y:S01]  /*0420*/  FFMA R19, R19, R21, R20 ;  /* 0x0000001513137223 */ /* 0x008fe20000000014 */
[----:B------:R-:W-:-:S06]  /*0430*/  IMAD.WIDE R20, R10, 0x4, R12 ;  /* 0x000000040a147825 */ /* 0x000fcc00078e020c */
[----:B------:R-:W4:Y:S02]  /*0440*/  LDG.E R20, desc[UR4][R20.64] ;  /* 0x0000000414147981 */ /* 0x000f24000c1e1900 */
[----:B----4-:R-:W-:Y:S01]  /*0450*/  FFMA R19, R20, R16, R19 ;  /* 0x0000001014137223 */ /* 0x010fe20000000013 */
[----:B------:R-:W-:-:S06]  /*0460*/  IMAD.WIDE R16, R11, 0x4, R12 ;  /* 0x000000040b107825 */ /* 0x000fcc00078e020c */
[----:B------:R-:W2:Y:S04]  /*0470*/  LDG.E R16, desc[UR4][R16.64] ;  /* 0x0000000410107981 */ /* 0x000ea8000c1e1900 */
[----:B------:R-:W2:Y:S01]  /*0480*/  LDG.E R17, desc[UR4][R14.64+0xc] ;  /* 0x00000c040e117981 */ /* 0x000ea2000c1e1900 */
[----:B------:R-:W-:-:S06]  /*0490*/  IMAD.WIDE R20, R25, 0x4, R12 ;  /* 0x0000000419147825 */ /* 0x000fcc00078e020c */
[----:B------:R-:W3:Y:S04]  /*04a0*/  LDG.E R21, desc[UR4][R20.64] ;  /* 0x0000000414157981 */ /* 0x000ee8000c1e1900 */
[----:B------:R-:W4:Y:S01]  /*04b0*/  LDG.E R20, desc[UR4][R14.64+0x1c] ;  /* 0x00001c040e147981 */ /* 0x000f22000c1e1900 */
[----:B--2---:R-:W-:Y:S01]  /*04c0*/  FFMA R16, R16, R17, R19 ;  /* 0x0000001110107223 */ /* 0x004fe20000000013 */
[----:B------:R-:W-:Y:S02]  /*04d0*/  IMAD.WIDE R18, R23, 0x4, R12 ;  /* 0x0000000417127825 */ /* 0x000fe400078e020c */
[----:B------:R-:W2:Y:S04]  /*04e0*/  LDG.E R17, desc[UR4][R14.64+0x10] ;  /* 0x000010040e117981 */ /* 0x000ea8000c1e1900 */
[----:B------:R-:W2:Y:S04]  /*04f0*/  LDG.E R19, desc[UR4][R18.64] ;  /* 0x0000000412137981 */ /* 0x000ea8000c1e1900 */
[----:B------:R-:W3:Y:S01]  /*0500*/  LDG.E R18, desc[UR4][R14.64+0x14] ;  /* 0x000014040e127981 */ /* 0x000ee2000c1e1900 */
[----:B--2---:R-:W-:-:S03]  /*0510*/  FFMA R16, R19, R17, R16 ;  /* 0x0000001113107223 */ /* 0x004fc60000000010 */
[----:B------:R-:W2:Y:S01]  /*0520*/  LDG.E R19, desc[UR4][R14.64+0x18] ;  /* 0x000018040e137981 */ /* 0x000ea2000c1e1900 */
[----:B---3--:R-:W-:Y:S01]  /*0530*/  FFMA R18, R21, R18, R16 ;  /* 0x0000001215127223 */ /* 0x008fe20000000010 */
[----:B------:R-:W-:-:S04]  /*0540*/  IMAD.WIDE R16, R27, 0x4, R12 ;  /* 0x000000041b107825 */ /* 0x000fc800078e020c */
[----:B------:R-:W-:Y:S02]  /*0550*/  IMAD.WIDE R12, R29, 0x4, R12 ;  /* 0x000000041d0c7825 */ /* 0x000fe400078e020c */
[----:B------:R-:W2:Y:S04]  /*0560*/  LDG.E R17, desc[UR4][R16.64] ;  /* 0x0000000410117981 */ /* 0x000ea8000c1e1900 */
[----:B------:R-:W4:Y:S01]  /*0570*/  LDG.E R12, desc[UR4][R12.64] ;  /* 0x000000040c0c7981 */ /* 0x000f22000c1e1900 */
[----:B------:R-:W-:-:S04]  /*0580*/  IADD3 R28, PT, PT, R28, 0x8, RZ ;  /* 0x000000081c1c7810 */ /* 0x000fc80007ffe0ff */
[----:B------:R-:W-:Y:S02]  /*0590*/  ISETP.NE.AND P1, PT, R28, RZ, PT ;  /* 0x000000ff1c00720c */ /* 0x000fe40003f25270 */
[C---:B------:R-:W-:Y:S02]  /*05a0*/  LEA R8, R22.reuse, R8, 0x3 ;  /* 0x0000000816087211 */ /* 0x040fe400078e18ff */
[C---:B------:R-:W-:Y:S02]  /*05b0*/  LEA R29, R22.reuse, R29, 0x3 ;  /* 0x0000001d161d7211 */ /* 0x040fe400078e18ff */
[C---:B------:R-:W-:Y:S02]  /*05c0*/  LEA R27, R22.reuse, R27, 0x3 ;  /* 0x0000001b161b7211 */ /* 0x040fe400078e18ff */
[C---:B------:R-:W-:Y:S02]  /*05d0*/  LEA R25, R22.reuse, R25, 0x3 ;  /* 0x0000001916197211 */ /* 0x040fe400078e18ff */
[----:B------:R-:W-:-:S02]  /*05e0*/  LEA R23, R22, R23, 0x3 ;  /* 0x0000001716177211 */ /* 0x000fc400078e18ff */
[C---:B------:R-:W-:Y:S02]  /*05f0*/  LEA R11, R22.reuse, R11, 0x3 ;  /* 0x0000000b160b7211 */ /* 0x040fe400078e18ff */
[C---:B------:R-:W-:Y:S02]  /*0600*/  LEA R10, R22.reuse, R10, 0x3 ;  /* 0x0000000a160a7211 */ /* 0x040fe400078e18ff */
[----:B------:R-:W-:Y:S02]  /*0610*/  LEA R24, R22, R24, 0x3 ;  /* 0x0000001816187211 */ /* 0x000fe400078e18ff */
[----:B------:R-:W-:Y:S01]  /*0620*/  IADD3 R26, PT, PT, R26, 0x8, RZ ;  /* 0x000000081a1a7810 */ /* 0x000fe20007ffe0ff */
[----:B--2---:R-:W-:-:S04]  /*0630*/  FFMA R19, R17, R19, R18 ;  /* 0x0000001311137223 */ /* 0x004fc80000000012 */
[----:B----4-:R-:W-:Y:S01]  /*0640*/  FFMA R18, R12, R20, R19 ;  /* 0x000000140c127223 */ /* 0x010fe20000000013 */
[----:B------:R-:W-:Y:S06]  /*0650*/  @P1 BRA `(.L_x_3) ;  /* 0xfffffffc00441947 */ /* 0x000fec000383ffff */
.L_x_2:
[----:B------:R-:W-:Y:S05]  /*0660*/  @!P0 BRA `(.L_x_1) ;  /* 0x0000000400188947 */ /* 0x000fea0003800000 */
[----:B------:R-:W-:Y:S02]  /*0670*/  ISETP.GE.U32.AND P0, PT, R2, 0x4, PT ;  /* 0x000000040200780c */ /* 0x000fe40003f06070 */
[----:B------:R-:W-:-:S04]  /*0680*/  LOP3.LUT R8, R7, 0x3, RZ, 0xc0, !PT ;  /* 0x0000000307087812 */ /* 0x000fc800078ec0ff */
[----:B------:R-:W-:-:S07]  /*0690*/  ISETP.NE.AND P1, PT, R8, RZ, PT ;  /* 0x000000ff0800720c */ /* 0x000fce0003f25270 */
[----:B------:R-:W-:Y:S06]  /*06a0*/  @!P0 BRA `(.L_x_4) ;  /* 0x00000000007c8947 */ /* 0x000fec0003800000 */
[----:B------:R-:W0:Y:S01]  /*06b0*/  LDCU.64 UR6, c[0x0][0x3a0] ;  /* 0x00007400ff0677ac */ /* 0x000e220008000a00 */
[----:B------:R-:W1:Y:S01]  /*06c0*/  LDC.64 R12, c[0x0][0x380] ;  /* 0x0000e000ff0c7b82 */ /* 0x000e620000000a00 */
[-C--:B------:R-:W-:Y:S02]  /*06d0*/  IADD3 R2, PT, PT, R3, R0.reuse, RZ ;  /* 0x0000000003027210 */ /* 0x080fe40007ffe0ff */
[----:B------:R-:W-:-:S05]  /*06e0*/  IADD3 R17, PT, PT, R5, R0, RZ ;  /* 0x0000000005117210 */ /* 0x000fca0007ffe0ff */
[----:B------:R-:W2:Y:S01]  /*06f0*/  LDC.64 R10, c[0x0][0x388] ;  /* 0x0000e200ff0a7b82 */ /* 0x000ea20000000a00 */
[----:B0-----:R-:W-:-:S04]  /*0700*/  IMAD R15, R2, UR6, R9 ;  /* 0x00000006020f7c24 */ /* 0x001fc8000f8e0209 */
[C---:B------:R-:W-:Y:S01]  /*0710*/  IMAD R21, R15.reuse, UR7, R6 ;  /* 0x000000070f157c24 */ /* 0x040fe2000f8e0206 */
[----:B------:R-:W-:-:S03]  /*0720*/  IADD3 R19, PT, PT, R15, UR6, RZ ;  /* 0x000000060f137c10 */ /* 0x000fc6000fffe0ff */
[----:B-1----:R-:W-:Y:S01]  /*0730*/  IMAD.WIDE R20, R21, 0x4, R12 ;  /* 0x0000000415147825 */ /* 0x002fe200078e020c */
[----:B------:R-:W-:-:S03]  /*0740*/  IADD3 R23, PT, PT, R19, UR6, RZ ;  /* 0x0000000613177c10 */ /* 0x000fc6000fffe0ff */
[----:B------:R-:W-:Y:S01]  /*0750*/  IMAD R15, R19, UR7, R6 ;  /* 0x00000007130f7c24 */ /* 0x000fe2000f8e0206 */
[----:B------:R-:W-:Y:S01]  /*0760*/  IADD3 R19, PT, PT, R23, UR6, RZ ;  /* 0x0000000617137c10 */ /* 0x000fe2000fffe0ff */
[----:B------:R-:W3:Y:S01]  /*0770*/  LDG.E R21, desc[UR4][R20.64] ;  /* 0x0000000414157981 */ /* 0x000ee2000c1e1900 */
[----:B--2---:R-:W-:-:S04]  /*0780*/  IMAD.WIDE R10, R17, 0x4, R10 ;  /* 0x00000004110a7825 */ /* 0x004fc800078e020a */
[----:B------:R-:W-:Y:S01]  /*0790*/  IMAD R17, R23, UR7, R6 ;  /* 0x0000000717117c24 */ /* 0x000fe2000f8e0206 */
[----:B------:R-:W3:Y:S01]  /*07a0*/  LDG.E R2, desc[UR4][R10.64] ;  /* 0x000000040a027981 */ /* 0x000ee2000c1e1900 */
[----:B------:R-:W-:-:S03]  /*07b0*/  IMAD.WIDE R14, R15, 0x4, R12 ;  /* 0x000000040f0e7825 */ /* 0x000fc600078e020c */
[----:B------:R-:W2:Y:S01]  /*07c0*/  LDG.E R22, desc[UR4][R10.64+0x8] ;  /* 0x000008040a167981 */ /* 0x000ea2000c1e1900 */
[----:B------:R-:W-:Y:S02]  /*07d0*/  IMAD R23, R19, UR7, R6 ;  /* 0x0000000713177c24 */ /* 0x000fe4000f8e0206 */
[--C-:B------:R-:W-:Y:S01]  /*07e0*/  IMAD.WIDE R16, R17, 0x4, R12.reuse ;  /* 0x0000000411107825 */ /* 0x100fe200078e020c */
[----:B------:R-:W4:Y:S04]  /*07f0*/  LDG.E R15, desc[UR4][R14.64] ;  /* 0x000000040e0f7981 */ /* 0x000f28000c1e1900 */
[----:B------:R-:W4:Y:S01]  /*0800*/  LDG.E R19, desc[UR4][R10.64+0x4] ;  /* 0x000004040a137981 */ /* 0x000f22000c1e1900 */
[----:B------:R-:W-:-:S03]  /*0810*/  IMAD.WIDE R12, R23, 0x4, R12 ;  /* 0x00000004170c7825 */ /* 0x000fc600078e020c */
[----:B------:R-:W2:Y:S04]  /*0820*/  LDG.E R17, desc[UR4][R16.64] ;  /* 0x0000000410117981 */ /* 0x000ea8000c1e1900 */
[----:B------:R-:W5:Y:S04]  /*0830*/  LDG.E R13, desc[UR4][R12.64] ;  /* 0x000000040c0d7981 */ /* 0x000f68000c1e1900 */
[----:B------:R-:W5:Y:S01]  /*0840*/  LDG.E R23, desc[UR4][R10.64+0xc] ;  /* 0x00000c040a177981 */ /* 0x000f62000c1e1900 */
[----:B------:R-:W-:Y:S01]  /*0850*/  IADD3 R0, PT, PT, R0, 0x4, RZ ;  /* 0x0000000400007810 */ /* 0x000fe20007ffe0ff */
[----:B---3--:R-:W-:-:S04]  /*0860*/  FFMA R2, R21, R2, R18 ;  /* 0x0000000215027223 */ /* 0x008fc80000000012 */
[----:B----4-:R-:W-:-:S04]  /*0870*/  FFMA R2, R15, R19, R2 ;  /* 0x000000130f027223 */ /* 0x010fc80000000002 */
[----:B--2---:R-:W-:-:S04]  /*0880*/  FFMA R2, R17, R22, R2 ;  /* 0x0000001611027223 */ /* 0x004fc80000000002 */
[----:B-----5:R-:W-:-:S07]  /*0890*/  FFMA R18, R13, R23, R2 ;  /* 0x000000170d127223 */ /* 0x020fce0000000002 */
.L_x_4:
[----:B------:R-:W-:Y:S05]  /*08a0*/  @!P1 BRA `(.L_x_1) ;  /* 0x0000000000889947 */ /* 0x000fea0003800000 */
[----:B------:R-:W-:Y:S01]  /*08b0*/  ISETP.NE.AND P0, PT, R8, 0x1, PT ;  /* 0x000000010800780c */ /* 0x000fe20003f05270 */
[----:B------:R-:W0:Y:S01]  /*08c0*/  LDC.64 R12, c[0x0][0x380] ;  /* 0x0000e000ff0c7b82 */ /* 0x000e220000000a00 */
[----:B------:R-:W-:-:S04]  /*08d0*/  LOP3.LUT R7, R7, 0x1, RZ, 0xc0, !PT ;  /* 0x0000000107077812 */ /* 0x000fc800078ec0ff */
[----:B------:R-:W-:-:S03]  /*08e0*/  ISETP.NE.U32.AND P1, PT, R7, 0x1, PT ;  /* 0x000000010700780c */ /* 0x000fc60003f25070 */
[----:B------:R-:W1:Y:S04]  /*08f0*/  LDC.64 R20, c[0x0][0x388] ;  /* 0x0000e200ff147b82 */ /* 0x000e680000000a00 */
[-C--:B------:R-:W-:Y:S02]  /*0900*/  @P0 IADD3 R2, PT, PT, R3, R0.reuse, RZ ;  /* 0x0000000003020210 */ /* 0x080fe40007ffe0ff */
[----:B------:R-:W-:Y:S02]  /*0910*/  @P0 IADD3 R19, PT, PT, R5, R0, RZ ;  /* 0x0000000005130210 */ /* 0x000fe40007ffe0ff */
[----:B------:R-:W2:Y:S01]  /*0920*/  @P0 LDC.64 R22, c[0x0][0x3a0] ;  /* 0x0000e800ff160b82 */ /* 0x000ea20000000a00 */
[----:B------:R-:W-:-:S04]  /*0930*/  @P0 IADD3 R0, PT, PT, R0, 0x2, RZ ;  /* 0x0000000200000810 */ /* 0x000fc80007ffe0ff */
[-C--:B------:R-:W-:Y:S02]  /*0940*/  @!P1 IADD3 R3, PT, PT, R3, R0.reuse, RZ ;  /* 0x0000000003039210 */ /* 0x080fe40007ffe0ff */
[----:B------:R-:W-:Y:S01]  /*0950*/  @!P1 IADD3 R5, PT, PT, R5, R0, RZ ;  /* 0x0000000005059210 */ /* 0x000fe20007ffe0ff */
[----:B------:R-:W3:Y:S08]  /*0960*/  @!P1 LDC.64 R10, c[0x0][0x3a0] ;  /* 0x0000e800ff0a9b82 */ /* 0x000ef00000000a00 */
[----:B------:R-:W4:Y:S01]  /*0970*/  LDC.64 R14, c[0x0][0x380] ;  /* 0x0000e000ff0e7b82 */ /* 0x000f220000000a00 */
[----:B-1----:R-:W-:-:S05]  /*0980*/  @P0 IMAD.WIDE R20, R19, 0x4, R20 ;  /* 0x0000000413140825 */ /* 0x002fca00078e0214 */
[----:B------:R-:W5:Y:S02]  /*0990*/  @P0 LDG.E R0, desc[UR4][R20.64] ;  /* 0x0000000414000981 */ /* 0x000f64000c1e1900 */
[----:B------:R-:W1:Y:S01]  /*09a0*/  LDC.64 R16, c[0x0][0x388] ;  /* 0x0000e200ff107b82 */ /* 0x000e620000000a00 */
[----:B--2---:R-:W-:-:S05]  /*09b0*/  @P0 IMAD R7, R2, R22, R9 ;  /* 0x0000001602070224 */ /* 0x004fca00078e0209 */
[C---:B------:R-:W-:Y:S01]  /*09c0*/  @P0 IADD3 R22, PT, PT, R7.reuse, R22, RZ ;  /* 0x0000001607160210 */ /* 0x040fe20007ffe0ff */
[-CC-:B------:R-:W-:Y:S02]  /*09d0*/  @P0 IMAD R7, R7, R23.reuse, R6.reuse ;  /* 0x0000001707070224 */ /* 0x180fe400078e0206 */
[----:B---3--:R-:W-:Y:S02]  /*09e0*/  @!P1 IMAD R10, R3, R10, R9 ;  /* 0x0000000a030a9224 */ /* 0x008fe400078e0209 */
[----:B------:R-:W-:Y:S02]  /*09f0*/  @P0 IMAD R23, R22, R23, R6 ;  /* 0x0000001716170224 */ /* 0x000fe400078e0206 */
[----:B0-----:R-:W-:-:S04]  /*0a00*/  @P0 IMAD.WIDE R2, R7, 0x4, R12 ;  /* 0x0000000407020825 */ /* 0x001fc800078e020c */
[----:B------:R-:W-:Y:S02]  /*0a10*/  @P0 IMAD.WIDE R12, R23, 0x4, R12 ;  /* 0x00000004170c0825 */ /* 0x000fe400078e020c */
[----:B------:R-:W5:Y:S02]  /*0a20*/  @P0 LDG.E R3, desc[UR4][R2.64] ;  /* 0x0000000402030981 */ /* 0x000f64000c1e1900 */
[----:B------:R-:W-:Y:S02]  /*0a30*/  @!P1 IMAD R11, R10, R11, R6 ;  /* 0x0000000b0a0b9224 */ /* 0x000fe400078e0206 */
[----:B------:R-:W2:Y:S01]  /*0a40*/  @P0 LDG.E R13, desc[UR4][R12.64] ;  /* 0x000000040c0d0981 */ /* 0x000ea2000c1e1900 */
[----:B-1----:R-:W-:-:S03]  /*0a50*/  @!P1 IMAD.WIDE R16, R5, 0x4, R16 ;  /* 0x0000000405109825 */ /* 0x002fc600078e0210 */
[----:B------:R-:W2:Y:S01]  /*0a60*/  @P0 LDG.E R5, desc[UR4][R20.64+0x4] ;  /* 0x0000040414050981 */ /* 0x000ea2000c1e1900 */
[----:B----4-:R-:W-:-:S03]  /*0a70*/  @!P1 IMAD.WIDE R14, R11, 0x4, R14 ;  /* 0x000000040b0e9825 */ /* 0x010fc600078e020e */
[----:B------:R-:W3:Y:S04]  /*0a80*/  @!P1 LDG.E R16, desc[UR4][R16.64] ;  /* 0x0000000410109981 */ /* 0x000ee8000c1e1900 */
[----:B------:R-:W3:Y:S01]  /*0a90*/  @!P1 LDG.E R15, desc[UR4][R14.64] ;  /* 0x000000040e0f9981 */ /* 0x000ee2000c1e1900 */
[----:B-----5:R-:W-:-:S04]  /*0aa0*/  @P0 FFMA R0, R3, R0, R18 ;  /* 0x0000000003000223 */ /* 0x020fc80000000012 */
[----:B--2---:R-:W-:-:S04]  /*0ab0*/  @P0 FFMA R18, R13, R5, R0 ;  /* 0x000000050d120223 */ /* 0x004fc80000000000 */
[----:B---3--:R-:W-:-:S07]  /*0ac0*/  @!P1 FFMA R18, R15, R16, R18 ;  /* 0x000000100f129223 */ /* 0x008fce0000000012 */
.L_x_1:
[----:B------:R-:W0:Y:S01]  /*0ad0*/  LDC.64 R2, c[0x0][0x390] ;  /* 0x0000e400ff027b82 */ /* 0x000e220000000a00 */
[----:B------:R-:W1:Y:S02]  /*0ae0*/  LDCU UR6, c[0x0][0x3c4] ;  /* 0x00007880ff0677ac */ /* 0x000e640008000800 */
[----:B-1----:R-:W-:-:S04]  /*0af0*/  IMAD R5, R4, UR6, R6 ;  /* 0x0000000604057c24 */ /* 0x002fc8000f8e0206 */
[----:B0-----:R-:W-:-:S05]  /*0b00*/  IMAD.WIDE R2, R5, 0x4, R2 ;  /* 0x0000000405027825 */ /* 0x001fca00078e0202 */
[----:B------:R-:W-:Y:S01]  /*0b10*/  STG.E desc[UR4][R2.64], R18 ;  /* 0x0000001202007986 */ /* 0x000fe2000c101904 */
[----:B------:R-:W-:Y:S05]  /*0b20*/  EXIT ;  /* 0x000000000000794d */ /* 0x000fea0003800000 */
.L_x_5:
        /* <DEDUP_REMOVED lines=13> */
.L_x_30:


//--------------------- .text._Z51InputBatch_1_Input_7x7_InChannel_960_OutChannel_160PKfS0_Pfiiiiiiiiiiii --------------------------
	.section	.text._Z51InputBatch_1_Input_7x7_InChannel_960_OutChannel_160PKfS0_Pfiiiiiiiiiiii,"ax",@progbits
	.align	128
        .global         _Z51InputBatch_1_Input_7x7_InChannel_960_OutChannel_160PKfS0_Pfiiiiiiiiiiii
        .type           _Z51InputBatch_1_Input_7x7_InChannel_960_OutChannel_160PKfS0_Pfiiiiiiiiiiii,@function
        .size           _Z51InputBatch_1_Input_7x7_InChannel_960_OutChannel_160PKfS0_Pfiiiiiiiiiiii,(.L_x_31 - _Z51InputBatch_1_Input_7x7_InChannel_960_OutChannel_160PKfS0_Pfiiiiiiiiiiii)
        .other          _Z51InputBatch_1_Input_7x7_InChannel_960_OutChannel_160PKfS0_Pfiiiiiiiiiiii,@"STO_CUDA_ENTRY STV_DEFAULT"
_Z51InputBatch_1_Input_7x7_InChannel_960_OutChannel_160PKfS0_Pfiiiiiiiiiiii:
.text._Z51InputBatch_1_Input_7x7_InChannel_960_OutChannel_160PKfS0_Pfiiiiiiiiiiii:
        /* <DEDUP_REMOVED lines=55> */
.L_x_8:
        /* <DEDUP_REMOVED lines=47> */
.L_x_7:
        /* <DEDUP_REMOVED lines=36> */
.L_x_9:
        /* <DEDUP_REMOVED lines=35> */
.L_x_6:
[----:B------:R-:W0:Y:S01]  /*0ad0*/  LDC.64 R2, c[0x0][0x390] ;  /* 0x0000e400ff027b82 */ /* 0x000e220000000a00 */
[----:B------:R-:W1:Y:S02]  /*0ae0*/  LDCU UR6, c[0x0][0x3c4] ;  /* 0x00007880ff0677ac */ /* 0x000e640008000800 */
[----:B-1----:R-:W-:-:S04]  /*0af0*/  IMAD R5, R4, UR6, R6 ;  /* 0x0000000604057c24 */ /* 0x002fc8000f8e0206 */
[----:B0-----:R-:W-:-:S05]  /*0b00*/  IMAD.WIDE R2, R5, 0x4, R2 ;  /* 0x0000000405027825 */ /* 0x001fca00078e0202 */
[----:B------:R-:W-:Y:S01]  /*0b10*/  STG.E desc[UR4][R2.64], R18 ;  /* 0x0000001202007986 */ /* 0x000fe2000c101904 */
[----:B------:R-:W-:Y:S05]  /*0b20*/  EXIT ;  /* 0x000000000000794d */ /* 0x000fea0003800000 */
.L_x_10:
        /* <DEDUP_REMOVED lines=13> */
.L_x_31:


//--------------------- .text._Z51InputBatch_8_Input_7x7_InChannel_160_OutChannel_960PKfS0_Pfiiiiiiiiiiii --------------------------
	.section	.text._Z51InputBatch_8_Input_7x7_InChannel_160_OutChannel_960PKfS0_Pfiiiiiiiiiiii,"ax",@progbits
	.align	128
        .global         _Z51InputBatch_8_Input_7x7_InChannel_160_OutChannel_960PKfS0_Pfiiiiiiiiiiii
        .type           _Z51InputBatch_8_Input_7x7_InChannel_160_OutChannel_960PKfS0_Pfiiiiiiiiiiii,@function
        .size           _Z51InputBatch_8_Input_7x7_InChannel_160_OutChannel_960PKfS0_Pfiiiiiiiiiiii,(.L_x_32 - _Z51InputBatch_8_Input_7x7_InChannel_160_OutChannel_960PKfS0_Pfiiiiiiiiiiii)
        .other          _Z51InputBatch_8_Input_7x7_InChannel_160_OutChannel_960PKfS0_Pfiiiiiiiiiiii,@"STO_CUDA_ENTRY STV_DEFAULT"
_Z51InputBatch_8_Input_7x7_InChannel_160_OutChannel_960PKfS0_Pfiiiiiiiiiiii:
.text._Z51InputBatch_8_Input_7x7_InChannel_160_OutChannel_960PKfS0_Pfiiiiiiiiiiii:
[----:B------:R-:W-:Y:S01]  /*0000*/  LDC R1, c[0x0][0x37c] ;  /* 0x0000df00ff017b82 */ /* 0x000fe20000000800 */
[----:B------:R-:W-:Y:S05]  /*0010*/  EXIT ;  /* 0x000000000000794d */ /* 0x000fea0003800000 */
.L_x_11:
        /* <DEDUP_REMOVED lines=14> */
.L_x_32:


//--------------------- .text._Z51InputBatch_1_Input_7x7_InChannel_160_OutChannel_960PKfS0_Pfiiiiiiiiiiii --------------------------
	.section	.text._Z51InputBatch_1_Input_7x7_InChannel_160_OutChannel_960PKfS0_Pfiiiiiiiiiiii,"ax",@progbits
	.align	128
        .global         _Z51InputBatch_1_Input_7x7_InChannel_160_OutChannel_960PKfS0_Pfiiiiiiiiiiii
        .type           _Z51InputBatch_1_Input_7x7_InChannel_160_OutChannel_960PKfS0_Pfiiiiiiiiiiii,@function
        .size           _Z51InputBatch_1_Input_7x7_InChannel_160_OutChannel_960PKfS0_Pfiiiiiiiiiiii,(.L_x_33 - _Z51InputBatch_1_Input_7x7_InChannel_160_OutChannel_960PKfS0_Pfiiiiiiiiiiii)
        .other          _Z51InputBatch_1_Input_7x7_InChannel_160_OutChannel_960PKfS0_Pfiiiiiiiiiiii,@"STO_CUDA_ENTRY STV_DEFAULT"
_Z51InputBatch_1_Input_7x7_InChannel_160_OutChannel_960PKfS0_Pfiiiiiiiiiiii:
.text._Z51InputBatch_1_Input_7x7_InChannel_160_OutChannel_960PKfS0_Pfiiiiiiiiiiii:
        /* <DEDUP_REMOVED lines=55> */
.L_x_14:
        /* <DEDUP_REMOVED lines=47> */
.L_x_13:
        /* <DEDUP_REMOVED lines=36> */
.L_x_15:
        /* <DEDUP_REMOVED lines=35> */
.L_x_12:
[----:B------:R-:W0:Y:S01]  /*0ad0*/  LDC.64 R2, c[0x0][0x390] ;  /* 0x0000e400ff027b82 */ /* 0x000e220000000a00 */
[----:B------:R-:W1:Y:S02]  /*0ae0*/  LDCU UR6, c[0x0][0x3c4] ;  /* 0x00007880ff0677ac */ /* 0x000e640008000800 */
[----:B-1----:R-:W-:-:S04]  /*0af0*/  IMAD R5, R4, UR6, R6 ;  /* 0x0000000604057c24 */ /* 0x002fc8000f8e0206 */
[----:B0-----:R-:W-:-:S05]  /*0b00*/  IMAD.WIDE R2, R5, 0x4, R2 ;  /* 0x0000000405027825 */ /* 0x001fca00078e0202 */
[----:B------:R-:W-:Y:S01]  /*0b10*/  STG.E desc[UR4][R2.64], R18 ;  /* 0x0000001202007986 */ /* 0x000fe2000c101904 */
[----:B------:R-:W-:Y:S05]  /*0b20*/  EXIT ;  /* 0x000000000000794d */ /* 0x000fea0003800000 */
.L_x_16:
        /* <DEDUP_REMOVED lines=13> */
.L_x_33:


//--------------------- .text._Z52InputBatch_16_Input_7x7_InChannel_576_OutChannel_160PKfS0_Pfiiiiiiiiiiii --------------------------
	.section	.text._Z52InputBatch_16_Input_7x7_InChannel_576_OutChannel_160PKfS0_Pfiiiiiiiiiiii,"ax",@progbits
	.align	128
        .global         _Z52InputBatch_16_Input_7x7_InChannel_576_OutChannel_160PKfS0_Pfiiiiiiiiiiii
        .type           _Z52InputBatch_16_Input_7x7_InChannel_576_OutChannel_160PKfS0_Pfiiiiiiiiiiii,@function
        .size           _Z52InputBatch_16_Input_7x7_InChannel_576_OutChannel_160PKfS0_Pfiiiiiiiiiiii,(.L_x_34 - _Z52InputBatch_16_Input_7x7_InChannel_576_OutChannel_160PKfS0_Pfiiiiiiiiiiii)
        .other          _Z52InputBatch_16_Input_7x7_InChannel_576_OutChannel_160PKfS0_Pfiiiiiiiiiiii,@"STO_CUDA_ENTRY STV_DEFAULT"
_Z52InputBatch_16_Input_7x7_InChannel_576_OutChannel_160PKfS0_Pfiiiiiiiiiiii:
.text._Z52InputBatch_16_Input_7x7_InChannel_576_OutChannel_160PKfS0_Pfiiiiiiiiiiii:
[----:B------:R-:W-:Y:S01]  /*0000*/  LDC R1, c[0x0][0x37c] ;  /* 0x0000df00ff017b82 */ /* 0x000fe20000000800 */
[----:B------:R-:W-:Y:S05]  /*0010*/  EXIT ;  /* 0x000000000000794d */ /* 0x000fea0003800000 */
.L_x_17:
        /* <DEDUP_REMOVED lines=14> */
.L_x_34:


//--------------------- .text._Z51InputBatch_8_Input_7x7_InChannel_576_OutChannel_160PKfS0_Pfiiiiiiiiiiii --------------------------
	.section	.text._Z51InputBatch_8_Input_7x7_InChannel_576_OutChannel_160PKfS0_Pfiiiiiiiiiiii,"ax",@progbits
	.align	128
        .global         _Z51InputBatch_8_Input_7x7_InChannel_576_OutChannel_160PKfS0_Pfiiiiiiiiiiii
        .type           _Z51InputBatch_8_Input_7x7_InChannel_576_OutChannel_160PKfS0_Pfiiiiiiiiiiii,@function
        .size           _Z51InputBatch_8_Input_7x7_InChannel_576_OutChannel_160PKfS0_Pfiiiiiiiiiiii,(.L_x_35 - _Z51InputBatch_8_Input_7x7_InChannel_576_OutChannel_160PKfS0_Pfiiiiiiiiiiii)
        .other          _Z51InputBatch_8_Input_7x7_InChannel_576_OutChannel_160PKfS0_Pfiiiiiiiiiiii,@"STO_CUDA_ENTRY STV_DEFAULT"
_Z51InputBatch_8_Input_7x7_InChannel_576_OutChannel_160PKfS0_Pfiiiiiiiiiiii:
.text._Z51InputBatch_8_Input_7x7_InChannel_576_OutChannel_160PKfS0_Pfiiiiiiiiiiii:
        /* <DEDUP_REMOVED lines=55> */
.L_x_20:
        /* <DEDUP_REMOVED lines=47> */
.L_x_19:
        /* <DEDUP_REMOVED lines=36> */
.L_x_21:
        /* <DEDUP_REMOVED lines=35> */
.L_x_18:
[----:B------:R-:W0:Y:S01]  /*0ad0*/  LDC.64 R2, c[0x0][0x390] ;  /* 0x0000e400ff027b82 */ /* 0x000e220000000a00 */
[----:B------:R-:W1:Y:S02]  /*0ae0*/  LDCU UR6, c[0x0][0x3c4] ;  /* 0x00007880ff0677ac */ /* 0x000e640008000800 */
[----:B-1----:R-:W-:-:S04]  /*0af0*/  IMAD R5, R4, UR6, R6 ;  /* 0x0000000604057c24 */ /* 0x002fc8000f8e0206 */
[----:B0-----:R-:W-:-:S05]  /*0b00*/  IMAD.WIDE R2, R5, 0x4, R2 ;  /* 0x0000000405027825 */ /* 0x001fca00078e0202 */
[----:B------:R-:W-:Y:S01]  /*0b10*/  STG.E desc[UR4][R2.64], R18 ;  /* 0x0000001202007986 */ /* 0x000fe2000c101904 */
[----:B------:R-:W-:Y:S05]  /*0b20*/  EXIT ;  /* 0x000000000000794d */ /* 0x000fea0003800000 */
.L_x_22:
        /* <DEDUP_REMOVED lines=13> */
.L_x_35:


//--------------------- .text._Z51InputBatch_1_Input_7x7_InChannel_576_OutChannel_160PKfS0_Pfiiiiiiiiiiii --------------------------
	.section	.text._Z51InputBatch_1_Input_7x7_InChannel_576_OutChannel_160PKfS0_Pfiiiiiiiiiiii,"ax",@progbits
	.align	128
        .global         _Z51InputBatch_1_Input_7x7_InChannel_576_OutChannel_160PKfS0_Pfiiiiiiiiiiii
        .type           _Z51InputBatch_1_Input_7x7_InChannel_576_OutChannel_160PKfS0_Pfiiiiiiiiiiii,@function
        .size           _Z51InputBatch_1_Input_7x7_InChannel_576_OutChannel_160PKfS0_Pfiiiiiiiiiiii,(.L_x_36 - _Z51InputBatch_1_Input_7x7_InChannel_576_OutChannel_160PKfS0_Pfiiiiiiiiiiii)
        .other          _Z51InputBatch_1_Input_7x7_InChannel_576_OutChannel_160PKfS0_Pfiiiiiiiiiiii,@"STO_CUDA_ENTRY STV_DEFAULT"
_Z51InputBatch_1_Input_7x7_InChannel_576_OutChannel_160PKfS0_Pfiiiiiiiiiiii:
.text._Z51InputBatch_1_Input_7x7_InChannel_576_OutChannel_160PKfS0_Pfiiiiiiiiiiii:
        /* <DEDUP_REMOVED lines=55> */
.L_x_25:
        /* <DEDUP_REMOVED lines=47> */
.L_x_24:
        /* <DEDUP_REMOVED lines=36> */
.L_x_26:
        /* <DEDUP_REMOVED lines=35> */
.L_x_23:
[----:B------:R-:W0:Y:S01]  /*0ad0*/  LDC.64 R2, c[0x0][0x390] ;  /* 0x0000e400ff027b82 */ /* 0x000e220000000a00 */
[----:B------:R-:W1:Y:S02]  /*0ae0*/  LDCU UR6, c[0x0][0x3c4] ;  /* 0x00007880ff0677ac */ /* 0x000e640008000800 */
[----:B-1----:R-:W-:-:S04]  /*0af0*/  IMAD R5, R4, UR6, R6 ;  /* 0x0000000604057c24 */ /* 0x002fc8000f8e0206 */
[----:B0-----:R-:W-:-:S05]  /*0b00*/  IMAD.WIDE R2, R5, 0x4, R2 ;  /* 0x0000000405027825 */ /* 0x001fca00078e0202 */
[----:B------:R-:W-:Y:S01]  /*0b10*/  STG.E desc[UR4][R2.64], R18 ;  /* 0x0000001202007986 */ /* 0x000fe2000c101904 */
[----:B------:R-:W-:Y:S05]  /*0b20*/  EXIT ;  /* 0x000000000000794d */ /* 0x000fea0003800000 */
.L_x_27:
        /* <DEDUP_REMOVED lines=13> */
.L_x_36:


//--------------------- .text._Z6warmupv          --------------------------
	.section	.text._Z6warmupv,"ax",@progbits
	.align	128
        .global         _Z6warmupv
        .type           _Z6warmupv,@function
        .size           _Z6warmupv,(.L_x_37 - _Z6warmupv)
        .other          _Z6warmupv,@"STO_CUDA_ENTRY STV_DEFAULT"
_Z6warmupv:
.text._Z6warmupv:
[----:B------:R-:W-:Y:S01]  /*0000*/  LDC R1, c[0x0][0x37c] ;  /* 0x0000df00ff017b82 */ /* 0x000fe20000000800 */
[----:B------:R-:W-:Y:S05]  /*0010*/  EXIT ;  /* 0x000000000000794d */ /* 0x000fea0003800000 */
.L_x_28:
        /* <DEDUP_REMOVED lines=14> */
.L_x_37:


//--------------------- .nv.shared.reserved.0     --------------------------
	.section	.nv.shared.reserved.0,"aw",@nobits
	.weak		__nv_reservedSMEM_offset_0_alias
	.size		__nv_reservedSMEM_offset_0_alias, 0, 64
	.other		__nv_reservedSMEM_offset_0_alias,@"STO_CUDA_RESERVED_SHARED STV_DEFAULT"
__nv_reservedSMEM_offset_0_alias:
	.zero		0
	.zero		64


//--------------------- .nv.constant0._Z52InputBatch_16_Input_7x7_InChannel_960_OutChannel_160PKfS0_Pfiiiiiiiiiiii --------------------------
	.section	.nv.constant0._Z52InputBatch_16_Input_7x7_InChannel_960_OutChannel_160PKfS0_Pfiiiiiiiiiiii,"a",@progbits
	.sectionflags	@""
	.align	4
.nv.constant0._Z52InputBatch_16_Input_7x7_InChannel_960_OutChannel_160PKfS0_Pfiiiiiiiiiiii:
	.zero		968


//--------------------- .nv.constant0._Z51InputBatch_8_Input_7x7_InChannel_960_OutChannel_160PKfS0_Pfiiiiiiiiiiii --------------------------
	.section	.nv.constant0._Z51InputBatch_8_Input_7x7_InChannel_960_OutChannel_160PKfS0_Pfiiiiiiiiiiii,"a",@progbits
	.sectionflags	@""
	.align	4
.nv.constant0._Z51InputBatch_8_Input_7x7_InChannel_960_OutChannel_160PKfS0_Pfiiiiiiiiiiii:
	.zero		968


//--------------------- .nv.constant0._Z51InputBatch_1_Input_7x7_InChannel_960_OutChannel_160PKfS0_Pfiiiiiiiiiiii --------------------------
	.section	.nv.constant0._Z51InputBatch_1_Input_7x7_InChannel_960_OutChannel_160PKfS0_Pfiiiiiiiiiiii,"a",@progbits
	.sectionflags	@""
	.align	4
.nv.constant0._Z51InputBatch_1_Input_7x7_InChannel_960_OutChannel_160PKfS0_Pfiiiiiiiiiiii:
	.zero		968


//--------------------- .nv.constant0._Z51InputBatch_8_Input_7x7_InChannel_160_OutChannel_960PKfS0_Pfiiiiiiiiiiii --------------------------
	.section	.nv.constant0._Z51InputBatch_8_Input_7x7_InChannel_160_OutChannel_960PKfS0_Pfiiiiiiiiiiii,"a",@progbits
	.sectionflags	@""
	.align	4
.nv.constant0._Z51InputBatch_8_Input_7x7_InChannel_160_OutChannel_960PKfS0_Pfiiiiiiiiiiii:
	.zero		968


//--------------------- .nv.constant0._Z51InputBatch_1_Input_7x7_InChannel_160_OutChannel_960PKfS0_Pfiiiiiiiiiiii --------------------------
	.section	.nv.constant0._Z51InputBatch_1_Input_7x7_InChannel_160_OutChannel_960PKfS0_Pfiiiiiiiiiiii,"a",@progbits
	.sectionflags	@""
	.align	4
.nv.constant0._Z51InputBatch_1_Input_7x7_InChannel_160_OutChannel_960PKfS0_Pfiiiiiiiiiiii:
	.zero		968


//--------------------- .nv.constant0._Z52InputBatch_16_Input_7x7_InChannel_576_OutChannel_160PKfS0_Pfiiiiiiiiiiii --------------------------
	.section	.nv.constant0._Z52InputBatch_16_Input_7x7_InChannel_576_OutChannel_160PKfS0_Pfiiiiiiiiiiii,"a",@progbits
	.sectionflags	@""
	.align	4
.nv.constant0._Z52InputBatch_16_Input_7x7_InChannel_576_OutChannel_160PKfS0_Pfiiiiiiiiiiii:
	.zero		968


//--------------------- .nv.constant0._Z51InputBatch_8_Input_7x7_InChannel_576_OutChannel_160PKfS0_Pfiiiiiiiiiiii --------------------------
	.section	.nv.constant0._Z51InputBatch_8_Input_7x7_InChannel_576_OutChannel_160PKfS0_Pfiiiiiiiiiiii,"a",@progbits
	.sectionflags	@""
	.align	4
.nv.constant0._Z51InputBatch_8_Input_7x7_InChannel_576_OutChannel_160PKfS0_Pfiiiiiiiiiiii:
	.zero		968


//--------------------- .nv.constant0._Z51InputBatch_1_Input_7x7_InChannel_576_OutChannel_160PKfS0_Pfiiiiiiiiiiii --------------------------
	.section	.nv.constant0._Z51InputBatch_1_Input_7x7_InChannel_576_OutChannel_160PKfS0_Pfiiiiiiiiiiii,"a",@progbits
	.sectionflags	@""
	.align	4
.nv.constant0._Z51InputBatch_1_Input_7x7_InChannel_576_OutChannel_160PKfS0_Pfiiiiiiiiiiii:
	.zero		968


//--------------------- .nv.constant0._Z6warmupv  --------------------------
	.section	.nv.constant0._Z6warmupv,"a",@progbits
	.sectionflags	@""
	.align	4
.nv.constant0._Z6warmupv:
	.zero		896


//--------------------- SYMBOLS --------------------------

	.type		.nv.reservedSmem.offset0,@object
	.size		.nv.reservedSmem.offset0,0x4
